	.target	sm_90a

	.elftype	@"ET_EXEC"


//--------------------- .note.nv.tkinfo           --------------------------
	.section	.note.nv.tkinfo,"",@"SHT_NOTE"
	.sectionflags	@"SHF_NOTE_NV_TKINFO"
	.tkinfo
        /*0018*/ 	.word	0x00000002
        /*0030*/ 	.string	""
        /*0030*/ 	.string	"ptxas"
        /*0030*/ 	.string	"Cuda compilation tools, release 13.0, V13.0.88"
        /*0030*/ 	.string	"Build cuda_13.0.r13.0/compiler.36424714_0"
        /*0030*/ 	.string	"-arch sm_90a -m 64 "



//--------------------- .note.nv.cuinfo           --------------------------
	.section	.note.nv.cuinfo,"",@"SHT_NOTE"
	.sectionflags	@"SHF_NOTE_NV_CUINFO"
        /*0018*/ 	.short	0x0002
        /*001a*/ 	.short	0x005a
        /*001c*/ 	.short	0x0082
	.zero		2


//--------------------- .nv.info                  --------------------------
	.section	.nv.info,"",@"SHT_CUDA_INFO"
	.align	4


	//----- nvinfo : EIATTR_REGCOUNT
	.align		4
        /*0000*/ 	.byte	0x04, 0x2f
        /*0002*/ 	.short	(.L_12 - .L_11)
	.align		4
.L_11:
        /*0004*/ 	.word	index@(_ZN7cutlass13device_kernelINS_4gemm6kernel13GemmUniversalIN4cute5tupleIJiiiiEEENS1_10collective13CollectiveMmaINS1_37MainloopSm90TmaGmmaWarpSpecializedFP8ILi2ENS5_IJNS4_1CILi2EEENSA_ILi1EEESC_EEENS1_35KernelTmaWarpSpecializedCooperativeEEENS5_IJNSA_ILi192EEENSA_ILi112EEENSA_ILi256EEEEEENS_12float_e4m3_tENS5_IJlSC_lEEESK_SL_NS4_8TiledMMAINS4_8MMA_AtomIJNS4_4SM904GMMA30MMA_64x16x32_F32E4M3E4M3_SS_TNILNSP_7ScaleInE1ELSR_1EEEEEENS4_6LayoutISD_NS5_IJSC_NSA_ILi0EEESV_EEEEENS5_IJNS4_10UnderscoreESY_SY_EEEEENS4_13SM90_TMA_LOADENS4_14ComposedLayoutINS4_7SwizzleILi3ELi4ELi3EEENS4_18smem_ptr_flag_bitsILi8EEENSU_INS5_IJNSA_ILi8EEENSA_ILi128EEEEEENS5_IJS18_SC_EEEEEEEvNS4_8identityENS4_23SM90_TMA_LOAD_MULTICASTES1C_vS1D_EENS_8epilogue10collective6detail29Sm90TmaWarpSpecializedAdapterINS1H_15DefaultEpilogueISK_SL_SL_NS1G_6thread17LinearCombinationISK_Li1EffLNS1L_9ScaleType4KindE0ELNS_15FloatRoundStyleE2ESK_EENS1_15EpilogueDefaultEEEEEvvEEEEvNT_6ParamsE)
        /*0008*/ 	.word	0x000000a8


	//----- nvinfo : EIATTR_FRAME_SIZE
	.align		4
.L_12:
        /*000c*/ 	.byte	0x04, 0x11
        /*000e*/ 	.short	(.L_14 - .L_13)
	.align		4
.L_13:
        /*0010*/ 	.word	index@(_ZN7cutlass13device_kernelINS_4gemm6kernel13GemmUniversalIN4cute5tupleIJiiiiEEENS1_10collective13CollectiveMmaINS1_37MainloopSm90TmaGmmaWarpSpecializedFP8ILi2ENS5_IJNS4_1CILi2EEENSA_ILi1EEESC_EEENS1_35KernelTmaWarpSpecializedCooperativeEEENS5_IJNSA_ILi192EEENSA_ILi112EEENSA_ILi256EEEEEENS_12float_e4m3_tENS5_IJlSC_lEEESK_SL_NS4_8TiledMMAINS4_8MMA_AtomIJNS4_4SM904GMMA30MMA_64x16x32_F32E4M3E4M3_SS_TNILNSP_7ScaleInE1ELSR_1EEEEEENS4_6LayoutISD_NS5_IJSC_NSA_ILi0EEESV_EEEEENS5_IJNS4_10UnderscoreESY_SY_EEEEENS4_13SM90_TMA_LOADENS4_14ComposedLayoutINS4_7SwizzleILi3ELi4ELi3EEENS4_18smem_ptr_flag_bitsILi8EEENSU_INS5_IJNSA_ILi8EEENSA_ILi128EEEEEENS5_IJS18_SC_EEEEEEEvNS4_8identityENS4_23SM90_TMA_LOAD_MULTICASTES1C_vS1D_EENS_8epilogue10collective6detail29Sm90TmaWarpSpecializedAdapterINS1H_15DefaultEpilogueISK_SL_SL_NS1G_6thread17LinearCombinationISK_Li1EffLNS1L_9ScaleType4KindE0ELNS_15FloatRoundStyleE2ESK_EENS1_15EpilogueDefaultEEEEEvvEEEEvNT_6ParamsE)
        /*0014*/ 	.word	0x00000018


	//----- nvinfo : EIATTR_MIN_STACK_SIZE
	.align		4
.L_14:
        /*0018*/ 	.byte	0x04, 0x12
        /*001a*/ 	.short	(.L_16 - .L_15)
	.align		4
.L_15:
        /*001c*/ 	.word	index@(_ZN7cutlass13device_kernelINS_4gemm6kernel13GemmUniversalIN4cute5tupleIJiiiiEEENS1_10collective13CollectiveMmaINS1_37MainloopSm90TmaGmmaWarpSpecializedFP8ILi2ENS5_IJNS4_1CILi2EEENSA_ILi1EEESC_EEENS1_35KernelTmaWarpSpecializedCooperativeEEENS5_IJNSA_ILi192EEENSA_ILi112EEENSA_ILi256EEEEEENS_12float_e4m3_tENS5_IJlSC_lEEESK_SL_NS4_8TiledMMAINS4_8MMA_AtomIJNS4_4SM904GMMA30MMA_64x16x32_F32E4M3E4M3_SS_TNILNSP_7ScaleInE1ELSR_1EEEEEENS4_6LayoutISD_NS5_IJSC_NSA_ILi0EEESV_EEEEENS5_IJNS4_10UnderscoreESY_SY_EEEEENS4_13SM90_TMA_LOADENS4_14ComposedLayoutINS4_7SwizzleILi3ELi4ELi3EEENS4_18smem_ptr_flag_bitsILi8EEENSU_INS5_IJNSA_ILi8EEENSA_ILi128EEEEEENS5_IJS18_SC_EEEEEEEvNS4_8identityENS4_23SM90_TMA_LOAD_MULTICASTES1C_vS1D_EENS_8epilogue10collective6detail29Sm90TmaWarpSpecializedAdapterINS1H_15DefaultEpilogueISK_SL_SL_NS1G_6thread17LinearCombinationISK_Li1EffLNS1L_9ScaleType4KindE0ELNS_15FloatRoundStyleE2ESK_EENS1_15EpilogueDefaultEEEEEvvEEEEvNT_6ParamsE)
        /*0020*/ 	.word	0x00000018
.L_16:


//--------------------- .nv.compat                --------------------------
	.section	.nv.compat,"",@"SHT_CUDA_COMPAT_INFO"
	.align	4
        /*0000*/ 	.byte	0x02, 0x09, 0x01, 0x00, 0x02, 0x02, 0x04, 0x00, 0x02, 0x05, 0x05, 0x00, 0x03, 0x07, 0x01, 0x01
        /*0010*/ 	.byte	0x02, 0x03, 0x01, 0x00, 0x02, 0x06, 0x01, 0x00, 0x04, 0x0b, 0x08, 0x00, 0x00, 0x00, 0x00, 0x00
        /*0020*/ 	.byte	0x00, 0x00, 0x00, 0x00


//--------------------- .nv.info._ZN7cutlass13device_kernelINS_4gemm6kernel13GemmUniversalIN4cute5tupleIJiiiiEEENS1_10collective13CollectiveMmaINS1_37MainloopSm90TmaGmmaWarpSpecializedFP8ILi2ENS5_IJNS4_1CILi2EEENSA_ILi1EEESC_EEENS1_35KernelTmaWarpSpecializedCooperativeEEENS5_IJNSA_ILi192EEENSA_ILi112EEENSA_ILi256EEEEEENS_12float_e4m3_tENS5_IJlSC_lEEESK_SL_NS4_8TiledMMAINS4_8MMA_AtomIJNS4_4SM904GMMA30MMA_64x16x32_F32E4M3E4M3_SS_TNILNSP_7ScaleInE1ELSR_1EEEEEENS4_6LayoutISD_NS5_IJSC_NSA_ILi0EEESV_EEEEENS5_IJNS4_10UnderscoreESY_SY_EEEEENS4_13SM90_TMA_LOADENS4_14ComposedLayoutINS4_7SwizzleILi3ELi4ELi3EEENS4_18smem_ptr_flag_bitsILi8EEENSU_INS5_IJNSA_ILi8EEENSA_ILi128EEEEEENS5_IJS18_SC_EEEEEEEvNS4_8identityENS4_23SM90_TMA_LOAD_MULTICASTES1C_vS1D_EENS_8epilogue10collective6detail29Sm90TmaWarpSpecializedAdapterINS1H_15DefaultEpilogueISK_SL_SL_NS1G_6thread17LinearCombinationISK_Li1EffLNS1L_9ScaleType4KindE0ELNS_15FloatRoundStyleE2ESK_EENS1_15EpilogueDefaultEEEEEvvEEEEvNT_6ParamsE --------------------------
	.section	.nv.info._ZN7cutlass13device_kernelINS_4gemm6kernel13GemmUniversalIN4cute5tupleIJiiiiEEENS1_10collective13CollectiveMmaINS1_37MainloopSm90TmaGmmaWarpSpecializedFP8ILi2ENS5_IJNS4_1CILi2EEENSA_ILi1EEESC_EEENS1_35KernelTmaWarpSpecializedCooperativeEEENS5_IJNSA_ILi192EEENSA_ILi112EEENSA_ILi256EEEEEENS_12float_e4m3_tENS5_IJlSC_lEEESK_SL_NS4_8TiledMMAINS4_8MMA_AtomIJNS4_4SM904GMMA30MMA_64x16x32_F32E4M3E4M3_SS_TNILNSP_7ScaleInE1ELSR_1EEEEEENS4_6LayoutISD_NS5_IJSC_NSA_ILi0EEESV_EEEEENS5_IJNS4_10UnderscoreESY_SY_EEEEENS4_13SM90_TMA_LOADENS4_14ComposedLayoutINS4_7SwizzleILi3ELi4ELi3EEENS4_18smem_ptr_flag_bitsILi8EEENSU_INS5_IJNSA_ILi8EEENSA_ILi128EEEEEENS5_IJS18_SC_EEEEEEEvNS4_8identityENS4_23SM90_TMA_LOAD_MULTICASTES1C_vS1D_EENS_8epilogue10collective6detail29Sm90TmaWarpSpecializedAdapterINS1H_15DefaultEpilogueISK_SL_SL_NS1G_6thread17LinearCombinationISK_Li1EffLNS1L_9ScaleType4KindE0ELNS_15FloatRoundStyleE2ESK_EENS1_15EpilogueDefaultEEEEEvvEEEEvNT_6ParamsE,"",@"SHT_CUDA_INFO"
	.sectionflags	@""
	.align	4


	//----- nvinfo : EIATTR_CUDA_API_VERSION
	.align		4
        /*0000*/ 	.byte	0x04, 0x37
        /*0002*/ 	.short	(.L_18 - .L_17)
.L_17:
        /*0004*/ 	.word	0x00000082


	//----- nvinfo : EIATTR_KPARAM_INFO
	.align		4
.L_18:
        /*0008*/ 	.byte	0x04, 0x17
        /*000a*/ 	.short	(.L_20 - .L_19)
.L_19:
        /*000c*/ 	.word	0x00000000
        /*0010*/ 	.short	0x0000
        /*0012*/ 	.short	0x0070
        /*0014*/ 	.byte	0x00, 0xf0, 0x01, 0x10


	//----- nvinfo : EIATTR_SPARSE_MMA_MASK
	.align		4
.L_20:
        /*0018*/ 	.byte	0x03, 0x50
        /*001a*/ 	.short	0x0000


	//----- nvinfo : EIATTR_MAXREG_COUNT
	.align		4
        /*001c*/ 	.byte	0x03, 0x1b
        /*001e*/ 	.short	0x00a8


	//----- nvinfo : EIATTR_NUM_BARRIERS
	.align		4
        /*0020*/ 	.byte	0x02, 0x4c
        /*0022*/ 	.byte	0x01
	.zero		1


	//----- nvinfo : EIATTR_ANNOTATIONS
	.align		4
        /*0024*/ 	.byte	0x04, 0x55
        /*0026*/ 	.short	(.L_22 - .L_21)


	//   ....[0]....
.L_21:
        /*0028*/ 	.word	0x00000001
        /*002c*/ 	.byte	0xd0, 0x06, 0x00, 0x00, 0x01, 0x00, 0x00, 0x00, 0xc0, 0x07, 0x00, 0x00, 0x01, 0x00, 0x00, 0x00
        /* <DEDUP_REMOVED lines=12> */
        /*00fc*/ 	.byte	0x80, 0x0a, 0x01, 0x00


	//----- nvinfo : EIATTR_MERCURY_ISA_VERSION
	.align		4
.L_22:
        /*0100*/ 	.byte	0x03, 0x5f
        /*0102*/ 	.short	0x0101


	//----- nvinfo : EIATTR_INT_WARP_WIDE_INSTR_OFFSETS
	.align		4
        /*0104*/ 	.byte	0x04, 0x31
        /*0106*/ 	.short	(.L_24 - .L_23)


	//   ....[0]....
.L_23:
        /*0108*/ 	.word	0x00000510


	//   ....[1]....
        /*010c*/ 	.word	0x00000530


	//   ....[2]....
        /*0110*/ 	.word	0x000006a0


	//   ....[3]....
        /*0114*/ 	.word	0x000075f0


	//----- nvinfo : EIATTR_COOP_GROUP_MASK_REGIDS
	.align		4
.L_24:
        /*0118*/ 	.byte	0x04, 0x29
        /*011a*/ 	.short	(.L_26 - .L_25)


	//   ....[0]....
.L_25:
        /*011c*/ 	.word	0xffffffff


	//   ....[1]....
        /*0120*/ 	.word	0xffffffff


	//   ....[2]....
        /*0124*/ 	.word	0xffffffff


	//   ....[3]....
        /*0128*/ 	.word	0xffffffff


	//   ....[4]....
        /*012c*/ 	.word	0xffffffff


	//   ....[5]....
        /*0130*/ 	.word	0xffffffff


	//----- nvinfo : EIATTR_COOP_GROUP_INSTR_OFFSETS
	.align		4
.L_26:
        /*0134*/ 	.byte	0x04, 0x28
        /*0136*/ 	.short	(.L_28 - .L_27)


	//   ....[0]....
.L_27:
        /*0138*/ 	.word	0x00000070


	//   ....[1]....
        /*013c*/ 	.word	0x00000080


	//   ....[2]....
        /*0140*/ 	.word	0x000001a0


	//   ....[3]....
        /*0144*/ 	.word	0x00000380


	//   ....[4]....
        /*0148*/ 	.word	0x00000800


	//   ....[5]....
        /*014c*/ 	.word	0x00001550


	//----- nvinfo : EIATTR_REG_RECONFIG
	.align		4
.L_28:
        /*0150*/ 	.byte	0x01, 0x54
	.zero		2


	//----- nvinfo : EIATTR_MBARRIER_INSTR_OFFSETS
	.align		4
        /*0154*/ 	.byte	0x04, 0x39
        /*0156*/ 	.short	(.L_30 - .L_29)


	//   ....[0]....
.L_29:
        /*0158*/ 	.word	0x00000320
        /*015c*/ 	.word	0x000000ff
        /*0160*/ 	.word	0x00000000
        /*0164*/ 	.short	0x0100
        /*0166*/ 	.byte	0x0a
	.zero		1


	//   ....[1]....
        /*0168*/ 	.word	0x00000330
        /*016c*/ 	.word	0x000000ff
        /*0170*/ 	.word	0x00000010
        /*0174*/ 	.short	0x0100
        /*0176*/ 	.byte	0x0a
	.zero		1


	//   ....[2]....
        /*0178*/ 	.word	0x00000340
        /*017c*/ 	.word	0x000000ff
        /*0180*/ 	.word	0x00000008
        /*0184*/ 	.short	0x0100
        /*0186*/ 	.byte	0x0a
	.zero		1


	//   ....[3]....
        /*0188*/ 	.word	0x00000350
        /*018c*/ 	.word	0x000000ff
        /*0190*/ 	.word	0x00000018
        /*0194*/ 	.short	0x0100
        /*0196*/ 	.byte	0x0a
	.zero		1


	//   ....[4]....
        /*0198*/ 	.word	0x00000730
        /*019c*/ 	.word	0x000000ff
        /*01a0*/ 	.word	0x00000030
        /*01a4*/ 	.short	0x0100
        /*01a6*/ 	.byte	0x08
	.zero		1


	//   ....[5]....
        /*01a8*/ 	.word	0x000007a0
        /*01ac*/ 	.word	0x000000ff
        /*01b0*/ 	.word	0x00000038
        /*01b4*/ 	.short	0x0100
        /*01b6*/ 	.byte	0x08
	.zero		1


	//   ....[6]....
        /*01b8*/ 	.word	0x00001ba0
        /*01bc*/ 	.word	0x000000ff
        /*01c0*/ 	.word	0x00000000
        /*01c4*/ 	.short	0x010a
        /*01c6*/ 	.byte	0x0c
	.zero		1


	//   ....[7]....
        /*01c8*/ 	.word	0x00001c00
        /*01cc*/ 	.word	0x000000ff
        /*01d0*/ 	.word	0x00000000
        /*01d4*/ 	.short	0x010a
        /*01d6*/ 	.byte	0x0c
	.zero		1


	//   ....[8]....
        /*01d8*/ 	.word	0x00004650
        /*01dc*/ 	.word	0x000000ff
        /*01e0*/ 	.word	0x00000000
        /*01e4*/ 	.short	0x010a
        /*01e6*/ 	.byte	0x0e
	.zero		1


	//   ....[9]....
        /*01e8*/ 	.word	0x00004690
        /*01ec*/ 	.word	0x000000ff
        /*01f0*/ 	.word	0x00000000
        /*01f4*/ 	.short	0x010a
        /*01f6*/ 	.byte	0x0e
	.zero		1


	//   ....[10]....
        /*01f8*/ 	.word	0x00006cb0
        /*01fc*/ 	.word	0x000000e1
        /*0200*/ 	.word	0x00000000
        /*0204*/ 	.short	0x0101
        /*0206*/ 	.byte	0x3f
	.zero		1


	//   ....[11]....
        /*0208*/ 	.word	0x00007680
        /*020c*/ 	.word	0x00000018
        /*0210*/ 	.word	0x00000000
        /*0214*/ 	.short	0x0101
        /*0216*/ 	.byte	0x3f
	.zero		1


	//   ....[12]....
        /*0218*/ 	.word	0x00010520
        /*021c*/ 	.word	0x0000000e
        /*0220*/ 	.word	0x00000010
        /*0224*/ 	.short	0x010a
        /*0226*/ 	.byte	0x3f
	.zero		1


	//   ....[13]....
        /*0228*/ 	.word	0x00010a00
        /*022c*/ 	.word	0x00000002
        /*0230*/ 	.word	0x00000038
        /*0234*/ 	.short	0x0101
        /*0236*/ 	.byte	0x3f
	.zero		1


	//   ....[14]....
        /*0238*/ 	.word	0x00011140
        /*023c*/ 	.word	0x00000005
        /*0240*/ 	.word	0x00000000
        /*0244*/ 	.short	0x010a
        /*0246*/ 	.byte	0x3f
	.zero		1


	//   ....[15]....
        /*0248*/ 	.word	0x000111c0
        /*024c*/ 	.word	0x00000003
        /*0250*/ 	.word	0x00000000
        /*0254*/ 	.short	0x010a
        /*0256*/ 	.byte	0x3f
	.zero		1


	//   ....[16]....
        /*0258*/ 	.word	0x00011230
        /*025c*/ 	.word	0x00000003
        /*0260*/ 	.word	0x00000000
        /*0264*/ 	.short	0x010a
        /*0266*/ 	.byte	0x3f
	.zero		1


	//   ....[17]....
        /*0268*/ 	.word	0x00011290
        /*026c*/ 	.word	0x000000e2
        /*0270*/ 	.word	0x00000000
        /*0274*/ 	.short	0x010a
        /*0276*/ 	.byte	0x3f
	.zero		1


	//   ....[18]....
        /*0278*/ 	.word	0x00011360
        /*027c*/ 	.word	0x0000000e
        /*0280*/ 	.word	0x00000010
        /*0284*/ 	.short	0x010a
        /*0286*/ 	.byte	0x3f
	.zero		1


	//   ....[19]....
        /*0288*/ 	.word	0x00011430
        /*028c*/ 	.word	0x00000005
        /*0290*/ 	.word	0x00000000
        /*0294*/ 	.short	0x010a
        /*0296*/ 	.byte	0x3f
	.zero		1


	//----- nvinfo : EIATTR_NUM_MBARRIERS
	.align		4
.L_30:
        /*0298*/ 	.byte	0x03, 0x38
        /*029a*/ 	.short	0x0006


	//----- nvinfo : EIATTR_EXIT_INSTR_OFFSETS
	.align		4
        /*029c*/ 	.byte	0x04, 0x1c
        /*029e*/ 	.short	(.L_32 - .L_31)


	//   ....[0]....
.L_31:
        /*02a0*/ 	.word	0x00000990


	//   ....[1]....
        /*02a4*/ 	.word	0x00001220


	//   ....[2]....
        /*02a8*/ 	.word	0x0000fc20


	//   ....[3]....
        /*02ac*/ 	.word	0x000101b0


	//   ....[4]....
        /*02b0*/ 	.word	0x00011210


	//----- nvinfo : EIATTR_MAX_THREADS
	.align		4
.L_32:
        /*02b4*/ 	.byte	0x04, 0x05
        /*02b6*/ 	.short	(.L_34 - .L_33)
.L_33:
        /*02b8*/ 	.word	0x00000180
        /*02bc*/ 	.word	0x00000001
        /*02c0*/ 	.word	0x00000001


	//----- nvinfo : EIATTR_CRS_STACK_SIZE
	.align		4
.L_34:
        /*02c4*/ 	.byte	0x04, 0x1e
        /*02c6*/ 	.short	(.L_36 - .L_35)
.L_35:
        /*02c8*/ 	.word	0x00000000


	//----- nvinfo : EIATTR_CBANK_PARAM_SIZE
	.align		4
.L_36:
        /*02cc*/ 	.byte	0x03, 0x19
        /*02ce*/ 	.short	0x0470


	//----- nvinfo : EIATTR_PARAM_CBANK
	.align		4
        /*02d0*/ 	.byte	0x04, 0x0a
        /*02d2*/ 	.short	(.L_38 - .L_37)
	.align		4
.L_37:
        /*02d4*/ 	.word	index@(.nv.constant0._ZN7cutlass13device_kernelINS_4gemm6kernel13GemmUniversalIN4cute5tupleIJiiiiEEENS1_10collective13CollectiveMmaINS1_37MainloopSm90TmaGmmaWarpSpecializedFP8ILi2ENS5_IJNS4_1CILi2EEENSA_ILi1EEESC_EEENS1_35KernelTmaWarpSpecializedCooperativeEEENS5_IJNSA_ILi192EEENSA_ILi112EEENSA_ILi256EEEEEENS_12float_e4m3_tENS5_IJlSC_lEEESK_SL_NS4_8TiledMMAINS4_8MMA_AtomIJNS4_4SM904GMMA30MMA_64x16x32_F32E4M3E4M3_SS_TNILNSP_7ScaleInE1ELSR_1EEEEEENS4_6LayoutISD_NS5_IJSC_NSA_ILi0EEESV_EEEEENS5_IJNS4_10UnderscoreESY_SY_EEEEENS4_13SM90_TMA_LOADENS4_14ComposedLayoutINS4_7SwizzleILi3ELi4ELi3EEENS4_18smem_ptr_flag_bitsILi8EEENSU_INS5_IJNSA_ILi8EEENSA_ILi128EEEEEENS5_IJS18_SC_EEEEEEEvNS4_8identityENS4_23SM90_TMA_LOAD_MULTICASTES1C_vS1D_EENS_8epilogue10collective6detail29Sm90TmaWarpSpecializedAdapterINS1H_15DefaultEpilogueISK_SL_SL_NS1G_6thread17LinearCombinationISK_Li1EffLNS1L_9ScaleType4KindE0ELNS_15FloatRoundStyleE2ESK_EENS1_15EpilogueDefaultEEEEEvvEEEEvNT_6ParamsE)
        /*02d8*/ 	.short	0x0210
        /*02da*/ 	.short	0x0470


	//----- nvinfo : EIATTR_SW_WAR
	.align		4
.L_38:
        /*02dc*/ 	.byte	0x04, 0x36
        /*02de*/ 	.short	(.L_40 - .L_39)
.L_39:
        /*02e0*/ 	.word	0x00000008
.L_40:


//--------------------- .nv.callgraph             --------------------------
	.section	.nv.callgraph,"",@"SHT_CUDA_CALLGRAPH"
	.align	4
	.sectionentsize	8
	.align		4
        /*0000*/ 	.word	0x00000000
	.align		4
        /*0004*/ 	.word	0xffffffff
	.align		4
        /*0008*/ 	.word	0x00000000
	.align		4
        /*000c*/ 	.word	0xfffffffe
	.align		4
        /*0010*/ 	.word	0x00000000
	.align		4
        /*0014*/ 	.word	0xfffffffd
	.align		4
        /*0018*/ 	.word	0x00000000
	.align		4
        /*001c*/ 	.word	0xfffffffc


//--------------------- .nv.constant4             --------------------------
	.section	.nv.constant4,"a",@progbits
	.align	8
	.align		8
.nv.constant4:
        /*0000*/ 	.dword	_ZN40_INTERNAL_785e7c14_4_k_cu_3acd2fe8_105684cuda3std3__45__cpo5beginE
	.align		8
        /*0008*/ 	.dword	_ZN40_INTERNAL_785e7c14_4_k_cu_3acd2fe8_105684cuda3std3__45__cpo3endE
	.align		8
        /*0010*/ 	.dword	_ZN40_INTERNAL_785e7c14_4_k_cu_3acd2fe8_105684cuda3std3__45__cpo6cbeginE
	.align		8
        /*0018*/ 	.dword	_ZN40_INTERNAL_785e7c14_4_k_cu_3acd2fe8_105684cuda3std3__45__cpo4cendE
	.align		8
        /*0020*/ 	.dword	_ZN40_INTERNAL_785e7c14_4_k_cu_3acd2fe8_105684cuda3std3__442_GLOBAL__N__785e7c14_4_k_cu_3acd2fe8_105686ignoreE
	.align		8
        /*0028*/ 	.dword	_ZN40_INTERNAL_785e7c14_4_k_cu_3acd2fe8_105684cuda3std3__419piecewise_constructE
	.align		8
        /*0030*/ 	.dword	_ZN40_INTERNAL_785e7c14_4_k_cu_3acd2fe8_105684cuda3std3__48in_placeE
	.align		8
        /*0038*/ 	.dword	_ZN40_INTERNAL_785e7c14_4_k_cu_3acd2fe8_105684cuda3std6ranges3__45__cpo4swapE
	.align		8
        /*0040*/ 	.dword	_ZN40_INTERNAL_785e7c14_4_k_cu_3acd2fe8_105684cuda3std6ranges3__45__cpo9iter_moveE
	.align		8
        /*0048*/ 	.dword	_ZN40_INTERNAL_785e7c14_4_k_cu_3acd2fe8_105684cute7productE
	.align		8
        /*0050*/ 	.dword	_ZN40_INTERNAL_785e7c14_4_k_cu_3acd2fe8_105684cute1_E


//--------------------- .text._ZN7cutlass13device_kernelINS_4gemm6kernel13GemmUniversalIN4cute5tupleIJiiiiEEENS1_10collective13CollectiveMmaINS1_37MainloopSm90TmaGmmaWarpSpecializedFP8ILi2ENS5_IJNS4_1CILi2EEENSA_ILi1EEESC_EEENS1_35KernelTmaWarpSpecializedCooperativeEEENS5_IJNSA_ILi192EEENSA_ILi112EEENSA_ILi256EEEEEENS_12float_e4m3_tENS5_IJlSC_lEEESK_SL_NS4_8TiledMMAINS4_8MMA_AtomIJNS4_4SM904GMMA30MMA_64x16x32_F32E4M3E4M3_SS_TNILNSP_7ScaleInE1ELSR_1EEEEEENS4_6LayoutISD_NS5_IJSC_NSA_ILi0EEESV_EEEEENS5_IJNS4_10UnderscoreESY_SY_EEEEENS4_13SM90_TMA_LOADENS4_14ComposedLayoutINS4_7SwizzleILi3ELi4ELi3EEENS4_18smem_ptr_flag_bitsILi8EEENSU_INS5_IJNSA_ILi8EEENSA_ILi128EEEEEENS5_IJS18_SC_EEEEEEEvNS4_8identityENS4_23SM90_TMA_LOAD_MULTICASTES1C_vS1D_EENS_8epilogue10collective6detail29Sm90TmaWarpSpecializedAdapterINS1H_15DefaultEpilogueISK_SL_SL_NS1G_6thread17LinearCombinationISK_Li1EffLNS1L_9ScaleType4KindE0ELNS_15FloatRoundStyleE2ESK_EENS1_15EpilogueDefaultEEEEEvvEEEEvNT_6ParamsE --------------------------
	.section	.text._ZN7cutlass13device_kernelINS_4gemm6kernel13GemmUniversalIN4cute5tupleIJiiiiEEENS1_10collective13CollectiveMmaINS1_37MainloopSm90TmaGmmaWarpSpecializedFP8ILi2ENS5_IJNS4_1CILi2EEENSA_ILi1EEESC_EEENS1_35KernelTmaWarpSpecializedCooperativeEEENS5_IJNSA_ILi192EEENSA_ILi112EEENSA_ILi256EEEEEENS_12float_e4m3_tENS5_IJlSC_lEEESK_SL_NS4_8TiledMMAINS4_8MMA_AtomIJNS4_4SM904GMMA30MMA_64x16x32_F32E4M3E4M3_SS_TNILNSP_7ScaleInE1ELSR_1EEEEEENS4_6LayoutISD_NS5_IJSC_NSA_ILi0EEESV_EEEEENS5_IJNS4_10UnderscoreESY_SY_EEEEENS4_13SM90_TMA_LOADENS4_14ComposedLayoutINS4_7SwizzleILi3ELi4ELi3EEENS4_18smem_ptr_flag_bitsILi8EEENSU_INS5_IJNSA_ILi8EEENSA_ILi128EEEEEENS5_IJS18_SC_EEEEEEEvNS4_8identityENS4_23SM90_TMA_LOAD_MULTICASTES1C_vS1D_EENS_8epilogue10collective6detail29Sm90TmaWarpSpecializedAdapterINS1H_15DefaultEpilogueISK_SL_SL_NS1G_6thread17LinearCombinationISK_Li1EffLNS1L_9ScaleType4KindE0ELNS_15FloatRoundStyleE2ESK_EENS1_15EpilogueDefaultEEEEEvvEEEEvNT_6ParamsE,"ax",@progbits
	.align	128
.text._ZN7cutlass13device_kernelINS_4gemm6kernel13GemmUniversalIN4cute5tupleIJiiiiEEENS1_10collective13CollectiveMmaINS1_37MainloopSm90TmaGmmaWarpSpecializedFP8ILi2ENS5_IJNS4_1CILi2EEENSA_ILi1EEESC_EEENS1_35KernelTmaWarpSpecializedCooperativeEEENS5_IJNSA_ILi192EEENSA_ILi112EEENSA_ILi256EEEEEENS_12float_e4m3_tENS5_IJlSC_lEEESK_SL_NS4_8TiledMMAINS4_8MMA_AtomIJNS4_4SM904GMMA30MMA_64x16x32_F32E4M3E4M3_SS_TNILNSP_7ScaleInE1ELSR_1EEEEEENS4_6LayoutISD_NS5_IJSC_NSA_ILi0EEESV_EEEEENS5_IJNS4_10UnderscoreESY_SY_EEEEENS4_13SM90_TMA_LOADENS4_14ComposedLayoutINS4_7SwizzleILi3ELi4ELi3EEENS4_18smem_ptr_flag_bitsILi8EEENSU_INS5_IJNSA_ILi8EEENSA_ILi128EEEEEENS5_IJS18_SC_EEEEEEEvNS4_8identityENS4_23SM90_TMA_LOAD_MULTICASTES1C_vS1D_EENS_8epilogue10collective6detail29Sm90TmaWarpSpecializedAdapterINS1H_15DefaultEpilogueISK_SL_SL_NS1G_6thread17LinearCombinationISK_Li1EffLNS1L_9ScaleType4KindE0ELNS_15FloatRoundStyleE2ESK_EENS1_15EpilogueDefaultEEEEEvvEEEEvNT_6ParamsE:
        .type           _ZN7cutlass13device_kernelINS_4gemm6kernel13GemmUniversalIN4cute5tupleIJiiiiEEENS1_10collective13CollectiveMmaINS1_37MainloopSm90TmaGmmaWarpSpecializedFP8ILi2ENS5_IJNS4_1CILi2EEENSA_ILi1EEESC_EEENS1_35KernelTmaWarpSpecializedCooperativeEEENS5_IJNSA_ILi192EEENSA_ILi112EEENSA_ILi256EEEEEENS_12float_e4m3_tENS5_IJlSC_lEEESK_SL_NS4_8TiledMMAINS4_8MMA_AtomIJNS4_4SM904GMMA30MMA_64x16x32_F32E4M3E4M3_SS_TNILNSP_7ScaleInE1ELSR_1EEEEEENS4_6LayoutISD_NS5_IJSC_NSA_ILi0EEESV_EEEEENS5_IJNS4_10UnderscoreESY_SY_EEEEENS4_13SM90_TMA_LOADENS4_14ComposedLayoutINS4_7SwizzleILi3ELi4ELi3EEENS4_18smem_ptr_flag_bitsILi8EEENSU_INS5_IJNSA_ILi8EEENSA_ILi128EEEEEENS5_IJS18_SC_EEEEEEEvNS4_8identityENS4_23SM90_TMA_LOAD_MULTICASTES1C_vS1D_EENS_8epilogue10collective6detail29Sm90TmaWarpSpecializedAdapterINS1H_15DefaultEpilogueISK_SL_SL_NS1G_6thread17LinearCombinationISK_Li1EffLNS1L_9ScaleType4KindE0ELNS_15FloatRoundStyleE2ESK_EENS1_15EpilogueDefaultEEEEEvvEEEEvNT_6ParamsE,@function
        .size           _ZN7cutlass13device_kernelINS_4gemm6kernel13GemmUniversalIN4cute5tupleIJiiiiEEENS1_10collective13CollectiveMmaINS1_37MainloopSm90TmaGmmaWarpSpecializedFP8ILi2ENS5_IJNS4_1CILi2EEENSA_ILi1EEESC_EEENS1_35KernelTmaWarpSpecializedCooperativeEEENS5_IJNSA_ILi192EEENSA_ILi112EEENSA_ILi256EEEEEENS_12float_e4m3_tENS5_IJlSC_lEEESK_SL_NS4_8TiledMMAINS4_8MMA_AtomIJNS4_4SM904GMMA30MMA_64x16x32_F32E4M3E4M3_SS_TNILNSP_7ScaleInE1ELSR_1EEEEEENS4_6LayoutISD_NS5_IJSC_NSA_ILi0EEESV_EEEEENS5_IJNS4_10UnderscoreESY_SY_EEEEENS4_13SM90_TMA_LOADENS4_14ComposedLayoutINS4_7SwizzleILi3ELi4ELi3EEENS4_18smem_ptr_flag_bitsILi8EEENSU_INS5_IJNSA_ILi8EEENSA_ILi128EEEEEENS5_IJS18_SC_EEEEEEEvNS4_8identityENS4_23SM90_TMA_LOAD_MULTICASTES1C_vS1D_EENS_8epilogue10collective6detail29Sm90TmaWarpSpecializedAdapterINS1H_15DefaultEpilogueISK_SL_SL_NS1G_6thread17LinearCombinationISK_Li1EffLNS1L_9ScaleType4KindE0ELNS_15FloatRoundStyleE2ESK_EENS1_15EpilogueDefaultEEEEEvvEEEEvNT_6ParamsE,(.L_x_296 - _ZN7cutlass13device_kernelINS_4gemm6kernel13GemmUniversalIN4cute5tupleIJiiiiEEENS1_10collective13CollectiveMmaINS1_37MainloopSm90TmaGmmaWarpSpecializedFP8ILi2ENS5_IJNS4_1CILi2EEENSA_ILi1EEESC_EEENS1_35KernelTmaWarpSpecializedCooperativeEEENS5_IJNSA_ILi192EEENSA_ILi112EEENSA_ILi256EEEEEENS_12float_e4m3_tENS5_IJlSC_lEEESK_SL_NS4_8TiledMMAINS4_8MMA_AtomIJNS4_4SM904GMMA30MMA_64x16x32_F32E4M3E4M3_SS_TNILNSP_7ScaleInE1ELSR_1EEEEEENS4_6LayoutISD_NS5_IJSC_NSA_ILi0EEESV_EEEEENS5_IJNS4_10UnderscoreESY_SY_EEEEENS4_13SM90_TMA_LOADENS4_14ComposedLayoutINS4_7SwizzleILi3ELi4ELi3EEENS4_18smem_ptr_flag_bitsILi8EEENSU_INS5_IJNSA_ILi8EEENSA_ILi128EEEEEENS5_IJS18_SC_EEEEEEEvNS4_8identityENS4_23SM90_TMA_LOAD_MULTICASTES1C_vS1D_EENS_8epilogue10collective6detail29Sm90TmaWarpSpecializedAdapterINS1H_15DefaultEpilogueISK_SL_SL_NS1G_6thread17LinearCombinationISK_Li1EffLNS1L_9ScaleType4KindE0ELNS_15FloatRoundStyleE2ESK_EENS1_15EpilogueDefaultEEEEEvvEEEEvNT_6ParamsE)
        .other          _ZN7cutlass13device_kernelINS_4gemm6kernel13GemmUniversalIN4cute5tupleIJiiiiEEENS1_10collective13CollectiveMmaINS1_37MainloopSm90TmaGmmaWarpSpecializedFP8ILi2ENS5_IJNS4_1CILi2EEENSA_ILi1EEESC_EEENS1_35KernelTmaWarpSpecializedCooperativeEEENS5_IJNSA_ILi192EEENSA_ILi112EEENSA_ILi256EEEEEENS_12float_e4m3_tENS5_IJlSC_lEEESK_SL_NS4_8TiledMMAINS4_8MMA_AtomIJNS4_4SM904GMMA30MMA_64x16x32_F32E4M3E4M3_SS_TNILNSP_7ScaleInE1ELSR_1EEEEEENS4_6LayoutISD_NS5_IJSC_NSA_ILi0EEESV_EEEEENS5_IJNS4_10UnderscoreESY_SY_EEEEENS4_13SM90_TMA_LOADENS4_14ComposedLayoutINS4_7SwizzleILi3ELi4ELi3EEENS4_18smem_ptr_flag_bitsILi8EEENSU_INS5_IJNSA_ILi8EEENSA_ILi128EEEEEENS5_IJS18_SC_EEEEEEEvNS4_8identityENS4_23SM90_TMA_LOAD_MULTICASTES1C_vS1D_EENS_8epilogue10collective6detail29Sm90TmaWarpSpecializedAdapterINS1H_15DefaultEpilogueISK_SL_SL_NS1G_6thread17LinearCombinationISK_Li1EffLNS1L_9ScaleType4KindE0ELNS_15FloatRoundStyleE2ESK_EENS1_15EpilogueDefaultEEEEEvvEEEEvNT_6ParamsE,@"STO_CUDA_ENTRY STV_DEFAULT"
_ZN7cutlass13device_kernelINS_4gemm6kernel13GemmUniversalIN4cute5tupleIJiiiiEEENS1_10collective13CollectiveMmaINS1_37MainloopSm90TmaGmmaWarpSpecializedFP8ILi2ENS5_IJNS4_1CILi2EEENSA_ILi1EEESC_EEENS1_35KernelTmaWarpSpecializedCooperativeEEENS5_IJNSA_ILi192EEENSA_ILi112EEENSA_ILi256EEEEEENS_12float_e4m3_tENS5_IJlSC_lEEESK_SL_NS4_8TiledMMAINS4_8MMA_AtomIJNS4_4SM904GMMA30MMA_64x16x32_F32E4M3E4M3_SS_TNILNSP_7ScaleInE1ELSR_1EEEEEENS4_6LayoutISD_NS5_IJSC_NSA_ILi0EEESV_EEEEENS5_IJNS4_10UnderscoreESY_SY_EEEEENS4_13SM90_TMA_LOADENS4_14ComposedLayoutINS4_7SwizzleILi3ELi4ELi3EEENS4_18smem_ptr_flag_bitsILi8EEENSU_INS5_IJNSA_ILi8EEENSA_ILi128EEEEEENS5_IJS18_SC_EEEEEEEvNS4_8identityENS4_23SM90_TMA_LOAD_MULTICASTES1C_vS1D_EENS_8epilogue10collective6detail29Sm90TmaWarpSpecializedAdapterINS1H_15DefaultEpilogueISK_SL_SL_NS1G_6thread17LinearCombinationISK_Li1EffLNS1L_9ScaleType4KindE0ELNS_15FloatRoundStyleE2ESK_EENS1_15EpilogueDefaultEEEEEvvEEEEvNT_6ParamsE:
[----:B------:R-:W0:Y:S02]  /*0000*/  LDC R1, c[0x0][0x28] ;  /* 0x00000a00ff017b82 */ /* 0x000e240000000800 */
[----:B0-----:R-:W-:Y:S01]  /*0010*/  VIADD R1, R1, 0xffffffe8 ;  /* 0xffffffe801017836 */ /* 0x001fe20000000000 */
[----:B------:R-:W0:Y:S01]  /*0020*/  S2R R4, SR_TID.X ;  /* 0x0000000000047919 */ /* 0x000e220000002100 */
[----:B------:R-:W-:Y:S01]  /*0030*/  ELECT P0, URZ, PT ;  /* 0x00000000003f782f */ /* 0x000fe20003800000 */
[----:B------:R-:W-:Y:S01]  /*0040*/  BSSY B0, `(.L_x_0) ;  /* 0x0000015000007945 */ /* 0x000fe20003800000 */
[--C-:B0-----:R-:W-:Y:S02]  /*0050*/  SHF.R.U32.HI R0, RZ, 0x5, R4.reuse ;  /* 0x00000005ff007819 */ /* 0x101fe40000011604 */
[----:B------:R-:W-:-:S03]  /*0060*/  SHF.R.U32.HI R2, RZ, 0x7, R4 ;  /* 0x00000007ff027819 */ /* 0x000fc60000011604 */
[----:B------:R-:W0:Y:S04]  /*0070*/  SHFL.IDX PT, R3, R0, RZ, 0x1f ;  /* 0x00001fff00037589 */ /* 0x000e2800000e0000 */
[----:B------:R-:W1:Y:S01]  /*0080*/  SHFL.IDX PT, R2, R2, RZ, 0x1f ;  /* 0x00001fff02027589 */ /* 0x000e6200000e0000 */
[----:B0-----:R-:W-:Y:S02]  /*0090*/  R2UR UR4, R3 ;  /* 0x00000000030472ca */ /* 0x001fe400000e0000 */
[----:B-1----:R-:W-:-:S11]  /*00a0*/  R2UR UR8, R2 ;  /* 0x00000000020872ca */ /* 0x002fd600000e0000 */
[----:B------:R-:W-:Y:S02]  /*00b0*/  USHF.R.S32.HI UR5, URZ, 0x1f, UR4 ;  /* 0x0000001f3f057899 */ /* 0x000fe40008011404 */
[----:B------:R-:W-:Y:S02]  /*00c0*/  ISETP.NE.OR P0, PT, RZ, UR4, !P0 ;  /* 0x00000004ff007c0c */ /* 0x000fe4000c705670 */
[----:B------:R-:W-:-:S04]  /*00d0*/  ULEA.HI UR5, UR5, UR4, URZ, 0x2 ;  /* 0x0000000405057291 */ /* 0x000fc8000f8f103f */
[----:B------:R-:W-:-:S04]  /*00e0*/  ULOP3.LUT UR5, UR5, 0xfffffffc, URZ, 0xc0, !UPT ;  /* 0xfffffffc05057892 */ /* 0x000fc8000f8ec03f */
[----:B------:R-:W-:-:S03]  /*00f0*/  UIADD3 UR6, UR4, -UR5, URZ ;  /* 0x8000000504067290 */ /* 0x000fc6000fffe03f */
[----:B------:R-:W-:Y:S09]  /*0100*/  @P0 BRA `(.L_x_1) ;  /* 0x0000000000200947 */ /* 0x000ff20003800000 */
[----:B------:R-:W-:Y:S02]  /*0110*/  ULDC.64 UR4, c[0x0][0x198] ;  /* 0x0000660000047ab9 */ /* 0x000fe40000000a00 */
[----:B------:R-:W-:Y:S02]  /*0120*/  UIADD3 UR10, UP0, UR4, 0xf0, URZ ;  /* 0x000000f0040a7890 */ /* 0x000fe4000ff1e03f */
[----:B------:R-:W-:Y:S02]  /*0130*/  UIADD3 UR4, UP1, UR4, 0x1f0, URZ ;  /* 0x000001f004047890 */ /* 0x000fe4000ff3e03f */
[----:B------:R-:W-:Y:S02]  /*0140*/  UIADD3.X UR11, URZ, UR5, URZ, UP0, !UPT ;  /* 0x000000053f0b7290 */ /* 0x000fe400087fe43f */
[----:B------:R-:W-:-:S07]  /*0150*/  UIADD3.X UR5, URZ, UR5, URZ, UP1, !UPT ;  /* 0x000000053f057290 */ /* 0x000fce0008ffe43f */
[----:B------:R0:W-:Y:S02]  /*0160*/  UTMACCTL.PF [UR10] ;  /* 0x000000000a0079b9 */ /* 0x0001e40008040000 */
[----:B------:R0:W-:Y:S02]  /*0170*/  UTMACCTL.PF [UR4] ;  /* 0x00000000040079b9 */ /* 0x0001e40008040000 */
[----:B0-----:R-:W-:Y:S01]  /*0180*/  NOP ;  /* 0x0000000000007918 */ /* 0x001fe20000000000 */
.L_x_1:
[----:B------:R-:W-:Y:S05]  /*0190*/  BSYNC B0 ;  /* 0x0000000000007941 */ /* 0x000fea0003800000 */
.L_x_0:
[----:B------:R-:W0:Y:S01]  /*01a0*/  SHFL.IDX PT, R3, R0, RZ, 0x1f ;  /* 0x00001fff00037589 */ /* 0x000e2200000e0000 */
[----:B------:R-:W-:Y:S01]  /*01b0*/  UISETP.NE.AND UP0, UPT, UR6, 0x3, UPT ;  /* 0x000000030600788c */ /* 0x000fe2000bf05270 */
[----:B------:R-:W-:Y:S01]  /*01c0*/  ISETP.NE.AND P1, PT, RZ, UR8, PT ;  /* 0x00000008ff007c0c */ /* 0x000fe2000bf25270 */
[----:B------:R-:W-:Y:S02]  /*01d0*/  UIADD3 UR11, UR8, -0x1, URZ ;  /* 0xffffffff080b7890 */ /* 0x000fe4000fffe03f */
[----:B------:R-:W-:Y:S02]  /*01e0*/  UISETP.EQ.OR UP0, UPT, UR6, URZ, !UP0 ;  /* 0x0000003f0600728c */ /* 0x000fe4000c702670 */
[----:B------:R-:W-:Y:S02]  /*01f0*/  UISETP.GE.U32.AND UP1, UPT, UR11, 0x2, UPT ;  /* 0x000000020b00788c */ /* 0x000fe4000bf26070 */
[----:B------:R-:W-:-:S04]  /*0200*/  UISETP.EQ.AND UP0, UPT, UR8, URZ, UP0 ;  /* 0x0000003f0800728c */ /* 0x000fc80008702270 */
[----:B------:R-:W-:-:S04]  /*0210*/  USEL UR7, URZ, 0x1, !UP0 ;  /* 0x000000013f077887 */ /* 0x000fc8000c000000 */
[----:B------:R-:W-:Y:S01]  /*0220*/  USEL UR7, UR7, 0x2, UP1 ;  /* 0x0000000207077887 */ /* 0x000fe20008800000 */
[----:B0-----:R-:W-:-:S13]  /*0230*/  ISETP.NE.AND P0, PT, R3, RZ, PT ;  /* 0x000000ff0300720c */ /* 0x001fda0003f05270 */
[----:B------:R-:W-:Y:S05]  /*0240*/  @P0 BRA `(.L_x_2) ;  /* 0x0000000000480947 */ /* 0x000fea0003800000 */
[----:B------:R-:W0:Y:S01]  /*0250*/  S2UR UR10, SR_CgaCtaId ;  /* 0x00000000000a79c3 */ /* 0x000e220000008800 */
[----:B------:R-:W-:Y:S01]  /*0260*/  UMOV UR4, 0x400 ;  /* 0x0000040000047882 */ /* 0x000fe20000000000 */
[----:B------:R-:W-:Y:S01]  /*0270*/  UMOV UR5, 0x1 ;  /* 0x0000000100057882 */ /* 0x000fe20000000000 */
[----:B------:R-:W-:Y:S01]  /*0280*/  UMOV UR8, 0x4 ;  /* 0x0000000400087882 */ /* 0x000fe20000000000 */
[----:B------:R-:W-:Y:S01]  /*0290*/  ELECT P0, URZ, PT ;  /* 0x00000000003f782f */ /* 0x000fe20003800000 */
[----:B------:R-:W-:-:S04]  /*02a0*/  UIADD3 UR8, -UR8, 0x100000, URZ ;  /* 0x0010000008087890 */ /* 0x000fc8000fffe13f */
[----:B------:R-:W-:Y:S02]  /*02b0*/  USHF.L.U32 UR9, UR8, 0xb, URZ ;  /* 0x0000000b08097899 */ /* 0x000fe4000800063f */
[----:B------:R-:W-:Y:S02]  /*02c0*/  USHF.L.U32 UR8, UR8, 0x1, URZ ;  /* 0x0000000108087899 */ /* 0x000fe4000800063f */
[----:B0-----:R-:W-:Y:S02]  /*02d0*/  ULEA UR10, UR10, UR4, 0x18 ;  /* 0x000000040a0a7291 */ /* 0x001fe4000f8ec03f */
[----:B------:R-:W-:-:S04]  /*02e0*/  UIADD3 UR4, -UR5, 0x100000, URZ ;  /* 0x0010000005047890 */ /* 0x000fc8000fffe13f */
[----:B------:R-:W-:Y:S02]  /*02f0*/  USHF.L.U32 UR5, UR4, 0xb, URZ ;  /* 0x0000000b04057899 */ /* 0x000fe4000800063f */
[----:B------:R-:W-:Y:S01]  /*0300*/  USHF.L.U32 UR4, UR4, 0x1, URZ ;  /* 0x0000000104047899 */ /* 0x000fe2000800063f */
[----:B------:R-:W0:Y:S11]  /*0310*/  FENCE.VIEW.ASYNC.S ;  /* 0x00000000000073c6 */ /* 0x000e360000000000 */
[----:B0-----:R0:W1:Y:S01]  /*0320*/  SYNCS.EXCH.64 URZ, [UR10], UR4 ;  /* 0x000000040a3f75b2 */ /* 0x0010620008000100 */
[----:B------:R0:W2:Y:S01]  /*0330*/  SYNCS.EXCH.64 URZ, [UR10+0x10], UR8 ;  /* 0x000010080a3f75b2 */ /* 0x0000a20008000100 */
[----:B------:R0:W3:Y:S01]  /*0340*/  SYNCS.EXCH.64 URZ, [UR10+0x8], UR4 ;  /* 0x000008040a3f75b2 */ /* 0x0000e20008000100 */
[----:B------:R0:W4:Y:S01]  /*0350*/  SYNCS.EXCH.64 URZ, [UR10+0x18], UR8 ;  /* 0x000018080a3f75b2 */ /* 0x0001220008000100 */
[----:B------:R-:W-:Y:S01]  /*0360*/  NOP ;  /* 0x0000000000007918 */ /* 0x000fe20000000000 */
.L_x_2:
[----:B------:R-:W-:Y:S01]  /*0370*/  SHF.R.S32.HI R2, RZ, 0x1f, R4 ;  /* 0x0000001fff027819 */ /* 0x000fe20000011404 */
[----:B------:R-:W5:Y:S01]  /*0380*/  SHFL.IDX PT, R0, R0, RZ, 0x1f ;  /* 0x00001fff00007589 */ /* 0x000f6200000e0000 */
[----:B0-----:R-:W0:Y:S01]  /*0390*/  S2UR UR10, SR_CTAID.X ;  /* 0x00000000000a79c3 */ /* 0x001e220000002500 */
[----:B------:R-:W-:Y:S02]  /*03a0*/  ELECT P0, URZ, PT ;  /* 0x00000000003f782f */ /* 0x000fe40003800000 */
[----:B------:R-:W-:Y:S01]  /*03b0*/  LEA.HI R2, R2, R4, RZ, 0x7 ;  /* 0x0000000402027211 */ /* 0x000fe200078f38ff */
[----:B------:R-:W-:Y:S01]  /*03c0*/  ULDC UR4, c[0x0][0x150] ;  /* 0x0000540000047ab9 */ /* 0x000fe20000000800 */
[----:B------:R-:W-:Y:S01]  /*03d0*/  SHF.R.S32.HI R6, RZ, 0x1f, R3 ;  /* 0x0000001fff067819 */ /* 0x000fe20000011403 */
[----:B------:R-:W-:Y:S01]  /*03e0*/  NOP ;  /* 0x0000000000007918 */ /* 0x000fe20000000000 */
[----:B------:R-:W-:Y:S01]  /*03f0*/  LOP3.LUT R2, R2, 0xffffff80, RZ, 0xc0, !PT ;  /* 0xffffff8002027812 */ /* 0x000fe200078ec0ff */
[----:B------:R-:W-:Y:S01]  /*0400*/  NOP ;  /* 0x0000000000007918 */ /* 0x000fe20000000000 */
[----:B------:R-:W-:Y:S01]  /*0410*/  LEA.HI R6, R6, R3, RZ, 0x2 ;  /* 0x0000000306067211 */ /* 0x000fe200078f10ff */
[----:B------:R-:W1:Y:S02]  /*0420*/  LDC R8, c[0x0][0x144] ;  /* 0x00005100ff087b82 */ /* 0x000e640000000800 */
[----:B------:R-:W-:Y:S01]  /*0430*/  IMAD.IADD R4, R4, 0x1, -R2 ;  /* 0x0000000104047824 */ /* 0x000fe200078e0a02 */
[----:B------:R-:W-:Y:S01]  /*0440*/  LOP3.LUT R6, R6, 0x3ffffffc, RZ, 0xc0, !PT ;  /* 0x3ffffffc06067812 */ /* 0x000fe200078ec0ff */
[----:B------:R-:W2:Y:S03]  /*0450*/  S2R R2, SR_CTAID.Y ;  /* 0x0000000000027919 */ /* 0x000ea60000002600 */
[----:B------:R-:W-:Y:S01]  /*0460*/  SHF.R.S32.HI R5, RZ, 0x1f, R4 ;  /* 0x0000001fff057819 */ /* 0x000fe20000011404 */
[----:B------:R-:W-:Y:S01]  /*0470*/  IMAD.IADD R6, R3, 0x1, -R6 ;  /* 0x0000000103067824 */ /* 0x000fe200078e0a06 */
[----:B------:R-:W3:Y:S02]  /*0480*/  LDC R11, c[0x0][0x148] ;  /* 0x00005200ff0b7b82 */ /* 0x000ee40000000800 */
[----:B------:R-:W-:-:S02]  /*0490*/  LEA.HI R5, R5, R4, RZ, 0x3 ;  /* 0x0000000405057211 */ /* 0x000fc400078f18ff */
[----:B-----5:R-:W-:Y:S02]  /*04a0*/  ISETP.NE.OR P0, PT, R0, RZ, !P0 ;  /* 0x000000ff0000720c */ /* 0x020fe40004705670 */
[--C-:B------:R-:W-:Y:S02]  /*04b0*/  SHF.R.S32.HI R0, RZ, 0x3, R5.reuse ;  /* 0x00000003ff007819 */ /* 0x100fe40000011405 */
[----:B------:R-:W-:Y:S02]  /*04c0*/  SHF.R.S32.HI R5, RZ, 0x1f, R5 ;  /* 0x0000001fff057819 */ /* 0x000fe40000011405 */
[----:B0-----:R-:W-:Y:S02]  /*04d0*/  I2FP.F32.U32 R7, UR10 ;  /* 0x0000000a00077c45 */ /* 0x001fe40008201000 */
[----:B------:R-:W-:-:S03]  /*04e0*/  LEA.HI R5, R5, R0, RZ, 0x2 ;  /* 0x0000000005057211 */ /* 0x000fc600078f10ff */
[----:B------:R-:W-:Y:S01]  /*04f0*/  FMUL R7, R7, UR4 ;  /* 0x0000000407077c20 */ /* 0x000fe20008400000 */
[----:B------:R-:W-:Y:S01]  /*0500*/  LOP3.LUT R5, R5, 0xfffffffc, RZ, 0xc0, !PT ;  /* 0xfffffffc05057812 */ /* 0x000fe200078ec0ff */
[----:B------:R-:W-:Y:S01]  /*0510*/  VOTEU.ALL UP0, P0 ;  /* 0x00000000003f7886 */ /* 0x000fe20000000000 */
[----:B------:R-:W-:Y:S01]  /*0520*/  ULDC UR4, c[0x0][0x154] ;  /* 0x0000550000047ab9 */ /* 0x000fe20000000800 */
[----:B------:R-:W-:Y:S02]  /*0530*/  VOTEU.ALL UP1, P0 ;  /* 0x00000000003f7886 */ /* 0x000fe40000020000 */
[----:B------:R-:W0:Y:S01]  /*0540*/  F2I.U32.TRUNC.NTZ R7, R7 ;  /* 0x0000000700077305 */ /* 0x000e22000020f000 */
[----:B------:R-:W-:Y:S01]  /*0550*/  IMAD.IADD R5, R0, 0x1, -R5 ;  /* 0x0000000100057824 */ /* 0x000fe200078e0a05 */
[----:B------:R-:W5:Y:S01]  /*0560*/  @!UP0 S2UR UR9, SR_CgaCtaId ;  /* 0x00000000000989c3 */ /* 0x000f620000008800 */
[----:B------:R-:W-:Y:S02]  /*0570*/  @!UP0 UMOV UR8, 0x400 ;  /* 0x0000040000088882 */ /* 0x000fe40000000000 */
[----:B------:R-:W-:Y:S01]  /*0580*/  IMAD R5, R6, 0x4, R5 ;  /* 0x0000000406057824 */ /* 0x000fe200078e0205 */
[----:B--2---:R-:W-:-:S04]  /*0590*/  I2FP.F32.U32 R9, R2 ;  /* 0x0000000200097245 */ /* 0x004fc80000201000 */
[----:B------:R-:W-:Y:S01]  /*05a0*/  LEA.HI R0, R5, R5, RZ, 0x1 ;  /* 0x0000000505007211 */ /* 0x000fe200078f08ff */
[----:B------:R-:W-:Y:S01]  /*05b0*/  FMUL R9, R9, UR4 ;  /* 0x0000000409097c20 */ /* 0x000fe20008400000 */
[----:B------:R-:W-:Y:S02]  /*05c0*/  UMOV UR4, 0x20 ;  /* 0x0000002000047882 */ /* 0x000fe40000000000 */
[----:B------:R-:W-:Y:S01]  /*05d0*/  LOP3.LUT R6, R0, 0xfffffffe, RZ, 0xc0, !PT ;  /* 0xfffffffe00067812 */ /* 0x000fe200078ec0ff */
[----:B0-----:R-:W-:Y:S01]  /*05e0*/  IMAD.MOV R13, RZ, RZ, -R7 ;  /* 0x000000ffff0d7224 */ /* 0x001fe200078e0a07 */
[----:B------:R-:W-:-:S04]  /*05f0*/  @!UP0 UIADD3 UR4, -UR4, 0x100000, URZ ;  /* 0x0010000004048890 */ /* 0x000fc8000fffe13f */
[----:B------:R-:W-:Y:S02]  /*0600*/  @!UP0 USHF.L.U32 UR5, UR4, 0xb, URZ ;  /* 0x0000000b04058899 */ /* 0x000fe4000800063f */
[----:B------:R-:W-:Y:S01]  /*0610*/  @!UP0 USHF.L.U32 UR4, UR4, 0x1, URZ ;  /* 0x0000000104048899 */ /* 0x000fe2000800063f */
[----:B------:R-:W0:Y:S01]  /*0620*/  F2I.U32.TRUNC.NTZ R9, R9 ;  /* 0x0000000900097305 */ /* 0x000e22000020f000 */
[----:B-1----:R-:W-:Y:S02]  /*0630*/  IMAD R0, R8, R13, UR10 ;  /* 0x0000000a08007e24 */ /* 0x002fe4000f8e020d */
[C---:B------:R-:W-:Y:S02]  /*0640*/  IMAD.IADD R7, R5.reuse, 0x1, -R6 ;  /* 0x0000000105077824 */ /* 0x040fe400078e0a06 */
[----:B------:R-:W-:-:S03]  /*0650*/  IMAD.SHL.U32 R6, R5, 0x4, RZ ;  /* 0x0000000405067824 */ /* 0x000fc600078e00ff */
[----:B------:R-:W-:Y:S01]  /*0660*/  ISETP.NE.AND P2, PT, R7, R0, PT ;  /* 0x000000000700720c */ /* 0x000fe20003f45270 */
[----:B-----5:R-:W-:Y:S01]  /*0670*/  @!UP0 ULEA UR8, UR9, UR8, 0x18 ;  /* 0x0000000809088291 */ /* 0x020fe2000f8ec03f */
[----:B------:R-:W-:Y:S01]  /*0680*/  LOP3.LUT R10, R5, 0xc, R6, 0x78, !PT ;  /* 0x0000000c050a7812 */ /* 0x000fe200078e7806 */
[----:B------:R-:W1:Y:S01]  /*0690*/  LDC R7, c[0x0][0x140] ;  /* 0x00005000ff077b82 */ /* 0x000e620000000800 */
[----:B------:R-:W-:Y:S01]  /*06a0*/  VOTEU.ALL UP0, P0 ;  /* 0x00000000003f7886 */ /* 0x000fe20000000000 */
[----:B------:R-:W-:Y:S01]  /*06b0*/  LOP3.LUT P0, RZ, R4, 0x7, RZ, 0xc0, !PT ;  /* 0x0000000704ff7812 */ /* 0x000fe2000780c0ff */
[----:B0-----:R-:W-:Y:S01]  /*06c0*/  IMAD.MOV R14, RZ, RZ, -R9 ;  /* 0x000000ffff0e7224 */ /* 0x001fe200078e0a09 */
[----:B------:R0:W-:Y:S01]  /*06d0*/  STL [R1+0x4], R10 ;  /* 0x0000040a01007387 */ /* 0x0001e20000100800 */
[----:B------:R-:W-:Y:S01]  /*06e0*/  IMAD.MOV.U32 R4, RZ, RZ, 0x1 ;  /* 0x00000001ff047424 */ /* 0x000fe200078e00ff */
[----:B------:R-:W-:Y:S01]  /*06f0*/  ISETP.LT.U32.AND P0, PT, R10, 0x2, !P0 ;  /* 0x000000020a00780c */ /* 0x000fe20004701070 */
[----:B---3--:R-:W-:-:S03]  /*0700*/  IMAD R6, R11, R14, R2 ;  /* 0x0000000e0b067224 */ /* 0x008fc600078e0202 */
[----:B------:R-:W-:Y:S01]  /*0710*/  @P2 LEA.HI R5, R10, R10, RZ, 0x1 ;  /* 0x0000000a0a052211 */ /* 0x000fe200078f08ff */
[----:B------:R-:W2:Y:S02]  /*0720*/  FENCE.VIEW.ASYNC.S ;  /* 0x00000000000073c6 */ /* 0x000ea40000000000 */
[----:B--2---:R0:W2:Y:S01]  /*0730*/  @!UP0 SYNCS.EXCH.64 URZ, [UR8+0x30], UR4 ;  /* 0x00003004083f85b2 */ /* 0x0040a20008000100 */
[----:B------:R-:W-:-:S04]  /*0740*/  @P2 SHF.R.S32.HI R5, RZ, 0x1, R5 ;  /* 0x00000001ff052819 */ /* 0x000fc80000011405 */
[----:B------:R-:W-:Y:S02]  /*0750*/  @P2 ISETP.NE.AND P3, PT, R5, R6, PT ;  /* 0x000000060500220c */ /* 0x000fe40003f65270 */
[----:B------:R-:W-:Y:S02]  /*0760*/  SEL R5, RZ, 0x1, !P0 ;  /* 0x00000001ff057807 */ /* 0x000fe40004000000 */
[----:B------:R-:W-:Y:S02]  /*0770*/  @P2 SEL R4, RZ, 0x1, P3 ;  /* 0x00000001ff042807 */ /* 0x000fe40001800000 */
[----:B-1----:R-:W-:Y:S02]  /*0780*/  ISETP.EQ.U32.AND P5, PT, R7, 0x1, PT ;  /* 0x000000010700780c */ /* 0x002fe40003fa2070 */
[----:B------:R-:W-:Y:S01]  /*0790*/  LOP3.LUT R4, R4, R5, RZ, 0xc0, !PT ;  /* 0x0000000504047212 */ /* 0x000fe200078ec0ff */
[----:B------:R0:W1:Y:S01]  /*07a0*/  @!UP1 SYNCS.EXCH.64 URZ, [UR8+0x38], UR4 ;  /* 0x00003804083f95b2 */ /* 0x0000620008000100 */
[----:B------:R-:W-:-:S03]  /*07b0*/  NOP ;  /* 0x0000000000007918 */ /* 0x000fc60000000000 */
[----:B------:R0:W-:Y:S06]  /*07c0*/  STL [R1], R4 ;  /* 0x0000000401007387 */ /* 0x0001ec0000100800 */
[----:B--2---:R-:W-:Y:S05]  /*07d0*/  @!P5 BRA `(.L_x_3) ;  /* 0x000000000008d947 */ /* 0x004fea0003800000 */
[----:B-1--4-:R-:W-:Y:S01]  /*07e0*/  UCGABAR_ARV ;  /* 0x00000000000079c7 */ /* 0x012fe20008000000 */
[----:B------:R-:W-:Y:S05]  /*07f0*/  BRA `(.L_x_4) ;  /* 0x0000000000047947 */ /* 0x000fea0003800000 */
.L_x_3:
[----:B-1--4-:R-:W-:Y:S01]  /*0800*/  NOP ;  /* 0x0000000000007918 */ /* 0x012fe20000000000 */
.L_x_4:
[----:B------:R-:W1:Y:S01]  /*0810*/  LDC R3, c[0x0][0x65c] ;  /* 0x00019700ff037b82 */ /* 0x000e620000000800 */
[----:B0-----:R-:W-:Y:S02]  /*0820*/  IMAD.U32 R4, RZ, RZ, UR10 ;  /* 0x0000000aff047e24 */ /* 0x001fe4000f8e00ff */
[----:B------:R-:W-:Y:S01]  /*0830*/  IMAD.MOV.U32 R5, RZ, RZ, RZ ;  /* 0x000000ffff057224 */ /* 0x000fe200078e00ff */
[----:B-1----:R-:W-:-:S13]  /*0840*/  ISETP.NE.AND P4, PT, R3, 0x1, PT ;  /* 0x000000010300780c */ /* 0x002fda0003f85270 */
[----:B------:R-:W0:Y:S01]  /*0850*/  @P4 LDC R7, c[0x0][0x10] ;  /* 0x00000400ff074b82 */ /* 0x000e220000000800 */
[----:B------:R-:W-:Y:S02]  /*0860*/  @P4 IMAD.MOV.U32 R3, RZ, RZ, RZ ;  /* 0x000000ffff034224 */ /* 0x000fe400078e00ff */
[----:B------:R-:W-:-:S05]  /*0870*/  @P4 IMAD.MOV.U32 R13, RZ, RZ, RZ ;  /* 0x000000ffff0d4224 */ /* 0x000fca00078e00ff */
[----:B------:R-:W1:Y:S01]  /*0880*/  @!P4 LDC R9, c[0x0][0xc] ;  /* 0x00000300ff09cb82 */ /* 0x000e620000000800 */
[----:B0-----:R-:W-:-:S04]  /*0890*/  @P4 IMAD.WIDE.U32 R6, R7, UR10, R2 ;  /* 0x0000000a07064c25 */ /* 0x001fc8000f8e0002 */
[----:B------:R-:W-:Y:S02]  /*08a0*/  @P4 IMAD.MOV.U32 R15, RZ, RZ, R6 ;  /* 0x000000ffff0f4224 */ /* 0x000fe400078e0006 */
[----:B------:R-:W-:Y:S02]  /*08b0*/  @P4 IMAD.IADD R23, R7, 0x1, R13 ;  /* 0x0000000107174824 */ /* 0x000fe400078e020d */
[----:B-1----:R-:W-:-:S04]  /*08c0*/  @!P4 IMAD.WIDE.U32 R4, R2, R9, R4 ;  /* 0x000000090204c225 */ /* 0x002fc800078e0004 */
[----:B------:R-:W-:Y:S02]  /*08d0*/  @!P4 IMAD.MOV.U32 R15, RZ, RZ, R4 ;  /* 0x000000ffff0fc224 */ /* 0x000fe400078e0004 */
[----:B------:R-:W-:-:S03]  /*08e0*/  @!P4 IMAD.MOV.U32 R23, RZ, RZ, R5 ;  /* 0x000000ffff17c224 */ /* 0x000fc600078e0005 */
[----:B------:R0:W-:Y:S04]  /*08f0*/  STL [R1+0xc], R15 ;  /* 0x00000c0f01007387 */ /* 0x0001e80000100800 */
[----:B------:R0:W-:Y:S01]  /*0900*/  STL [R1+0x8], R23 ;  /* 0x0000081701007387 */ /* 0x0001e20000100800 */
[----:B------:R-:W-:Y:S05]  /*0910*/  @!P5 BRA `(.L_x_5) ;  /* 0x00000000000cd947 */ /* 0x000fea0003800000 */
[----:B------:R-:W-:Y:S01]  /*0920*/  UCGABAR_WAIT ;  /* 0x0000000000007dc7 */ /* 0x000fe20008000000 */
[----:B------:R-:W-:Y:S01]  /*0930*/  CCTL.IVALL ;  /* 0x00000000ff00798f */ /* 0x000fe20002000000 */
[----:B------:R-:W-:Y:S05]  /*0940*/  BRA `(.L_x_6) ;  /* 0x0000000000047947 */ /* 0x000fea0003800000 */
.L_x_5:
[----:B------:R-:W-:Y:S06]  /*0950*/  BAR.SYNC.DEFER_BLOCKING 0x0 ;  /* 0x0000000000007b1d */ /* 0x000fec0000010000 */
.L_x_6:
[----:B------:R-:W-:Y:S05]  /*0960*/  @!P1 BRA `(.L_x_7) ;  /* 0x000000f000b09947 */ /* 0x000fea0003800000 */
[----:B------:R-:W-:-:S06]  /*0970*/  UISETP.GT.U32.AND UP0, UPT, UR11, 0x1, UPT ;  /* 0x000000010b00788c */ /* 0x000fcc000bf04070 */
[----:B------:R-:W-:-:S13]  /*0980*/  PLOP3.LUT P0, PT, PT, PT, UP0, 0x80, 0x0 ;  /* 0x000000000000781c */ /* 0x000fda0003f0f008 */
[----:B------:R-:W-:Y:S05]  /*0990*/  @P0 EXIT ;  /* 0x000000000000094d */ /* 0x000fea0003800000 */
[----:B------:R-:W-:Y:S01]  /*09a0*/  IMAD.MOV.U32 R6, RZ, RZ, -0x1 ;  /* 0xffffffffff067424 */ /* 0x000fe200078e00ff */
[----:B------:R-:W-:Y:S01]  /*09b0*/  ULDC.64 UR4, c[0x0][0x650] ;  /* 0x0001940000047ab9 */ /* 0x000fe20000000a00 */
[----:B------:R-:W-:Y:S01]  /*09c0*/  IMAD.MOV.U32 R5, RZ, RZ, -0x1 ;  /* 0xffffffffff057424 */ /* 0x000fe200078e00ff */
[----:B------:R-:W-:Y:S01]  /*09d0*/  ISETP.GE.U32.AND P0, PT, R15, UR4, PT ;  /* 0x000000040f007c0c */ /* 0x000fe2000bf06070 */
[----:B------:R-:W-:Y:S01]  /*09e0*/  UMOV UR42, 0xffffffff ;  /* 0xffffffff002a7882 */ /* 0x000fe20000000000 */
[----:B------:R1:W-:Y:S01]  /*09f0*/  STL [R1+0x10], R6 ;  /* 0x0000100601007387 */ /* 0x0003e20000100800 */
[----:B------:R-:W-:Y:S02]  /*0a00*/  PRMT R4, RZ, 0x7610, R4 ;  /* 0x00007610ff047816 */ /* 0x000fe40000000004 */
[----:B------:R-:W-:Y:S01]  /*0a10*/  ISETP.GE.U32.AND.EX P0, PT, R23, UR5, PT, P0 ;  /* 0x0000000517007c0c */ /* 0x000fe2000bf06100 */
[----:B------:R1:W-:-:S12]  /*0a20*/  STL [R1+0x14], R5 ;  /* 0x0000140501007387 */ /* 0x0003d80000100800 */
[----:B-1----:R-:W-:Y:S05]  /*0a30*/  @P0 BRA `(.L_x_8) ;  /* 0x0000000400380947 */ /* 0x002fea0003800000 */
[----:B------:R-:W1:Y:S01]  /*0a40*/  LDC.64 R16, c[0x0][0x628] ;  /* 0x00018a00ff107b82 */ /* 0x000e620000000a00 */
[----:B------:R-:W-:Y:S02]  /*0a50*/  IMAD.MOV.U32 R4, RZ, RZ, R15 ;  /* 0x000000ffff047224 */ /* 0x000fe400078e000f */
[----:B------:R-:W-:-:S05]  /*0a60*/  IMAD.MOV.U32 R5, RZ, RZ, R23 ;  /* 0x000000ffff057224 */ /* 0x000fca00078e0017 */
[----:B------:R-:W2:Y:S08]  /*0a70*/  LDC R10, c[0x0][0x630] ;  /* 0x00018c00ff0a7b82 */ /* 0x000eb00000000800 */
[----:B------:R-:W3:Y:S01]  /*0a80*/  LDC.64 R18, c[0x0][0x620] ;  /* 0x00018800ff127b82 */ /* 0x000ee20000000a00 */
[----:B-1----:R-:W-:-:S04]  /*0a90*/  ISETP.NE.U32.AND P0, PT, R16, RZ, PT ;  /* 0x000000ff1000720c */ /* 0x002fc80003f05070 */
[----:B------:R-:W-:-:S13]  /*0aa0*/  ISETP.NE.AND.EX P0, PT, R17, RZ, PT, P0 ;  /* 0x000000ff1100720c */ /* 0x000fda0003f05300 */
[----:B--23--:R-:W-:Y:S05]  /*0ab0*/  @!P0 BRA `(.L_x_9) ;  /* 0x0000000000288947 */ /* 0x00cfea0003800000 */
[----:B------:R-:W1:Y:S02]  /*0ac0*/  LDC R9, c[0x0][0x634] ;  /* 0x00018d00ff097b82 */ /* 0x000e640000000800 */
[----:B-1----:R-:W-:-:S05]  /*0ad0*/  IADD3 R9, P0, R15, R9, RZ ;  /* 0x000000090f097210 */ /* 0x002fca0007f1e0ff */
[----:B------:R-:W-:-:S04]  /*0ae0*/  IMAD.X R13, RZ, RZ, R23, P0 ;  /* 0x000000ffff0d7224 */ /* 0x000fc800000e0617 */
[----:B------:R-:W-:-:S04]  /*0af0*/  IMAD.WIDE.U32 R4, R13, R16, RZ ;  /* 0x000000100d047225 */ /* 0x000fc800078e00ff */
[----:B------:R-:W-:-:S04]  /*0b00*/  IMAD.WIDE.U32 R6, P0, R9, R17, R4 ;  /* 0x0000001109067225 */ /* 0x000fc80007800004 */
[----:B------:R-:W-:-:S04]  /*0b10*/  IMAD.WIDE.U32 R4, R9, R16, RZ ;  /* 0x0000001009047225 */ /* 0x000fc800078e00ff */
[----:B------:R-:W-:Y:S01]  /*0b20*/  IMAD.X R9, RZ, RZ, RZ, P0 ;  /* 0x000000ffff097224 */ /* 0x000fe200000e06ff */
[----:B------:R-:W-:Y:S01]  /*0b30*/  IADD3 RZ, P0, R5, R6, RZ ;  /* 0x0000000605ff7210 */ /* 0x000fe20007f1e0ff */
[----:B------:R-:W-:-:S04]  /*0b40*/  IMAD.MOV.U32 R8, RZ, RZ, R7 ;  /* 0x000000ffff087224 */ /* 0x000fc800078e0007 */
[----:B------:R-:W-:-:S08]  /*0b50*/  IMAD.WIDE.U32.X R4, R13, R17, R8, P0 ;  /* 0x000000110d047225 */ /* 0x000fd000000e0408 */
.L_x_9:
[----:B------:R-:W1:Y:S01]  /*0b60*/  LDC.64 R20, c[0x0][0x640] ;  /* 0x00019000ff147b82 */ /* 0x000e620000000a00 */
[-C--:B------:R-:W-:Y:S01]  /*0b70*/  SHF.R.U64 R22, R4, R10.reuse, R5 ;  /* 0x0000000a04167219 */ /* 0x080fe20000001205 */
[----:B------:R-:W-:Y:S01]  /*0b80*/  IMAD.MOV.U32 R4, RZ, RZ, R15 ;  /* 0x000000ffff047224 */ /* 0x000fe200078e000f */
[----:B------:R-:W-:Y:S01]  /*0b90*/  SHF.R.U32.HI R3, RZ, R10, R5 ;  /* 0x0000000aff037219 */ /* 0x000fe20000011605 */
[----:B------:R-:W-:Y:S01]  /*0ba0*/  IMAD.MOV.U32 R5, RZ, RZ, R23 ;  /* 0x000000ffff057224 */ /* 0x000fe200078e0017 */
[----:B------:R-:W-:Y:S01]  /*0bb0*/  IADD3 R7, P0, RZ, -R22, RZ ;  /* 0x80000016ff077210 */ /* 0x000fe20007f1e0ff */
[----:B0-----:R-:W-:Y:S02]  /*0bc0*/  IMAD R23, R11, R14, R2 ;  /* 0x0000000e0b177224 */ /* 0x001fe400078e0202 */
[----:B------:R-:W0:Y:S01]  /*0bd0*/  LDC R8, c[0x0][0x618] ;  /* 0x00018600ff087b82 */ /* 0x000e220000000800 */
[----:B------:R-:W-:Y:S02]  /*0be0*/  IMAD.MOV.U32 R11, RZ, RZ, 0x1 ;  /* 0x00000001ff0b7424 */ /* 0x000fe400078e00ff */
[----:B------:R-:W-:-:S02]  /*0bf0*/  IMAD.X R3, RZ, RZ, ~R3, P0 ;  /* 0x000000ffff037224 */ /* 0x000fc400000e0e03 */
[----:B------:R-:W-:-:S03]  /*0c00*/  IMAD.WIDE.U32 R4, R7, R18, R4 ;  /* 0x0000001207047225 */ /* 0x000fc600078e0004 */
[----:B------:R-:W2:Y:S01]  /*0c10*/  LDC R12, c[0x0][0x608] ;  /* 0x00018200ff0c7b82 */ /* 0x000ea20000000800 */
[----:B------:R-:W-:-:S04]  /*0c20*/  IMAD R6, R3, R18, RZ ;  /* 0x0000001203067224 */ /* 0x000fc800078e02ff */
[----:B------:R-:W-:-:S03]  /*0c30*/  IMAD R3, R7, R19, R6 ;  /* 0x0000001307037224 */ /* 0x000fc600078e0206 */
[----:B------:R-:W3:Y:S01]  /*0c40*/  LDC R16, c[0x0][0x658] ;  /* 0x00019600ff107b82 */ /* 0x000ee20000000800 */
[----:B------:R-:W-:Y:S01]  /*0c50*/  IMAD.IADD R3, R5, 0x1, R3 ;  /* 0x0000000105037824 */ /* 0x000fe200078e0203 */
[----:B-1----:R-:W-:Y:S01]  /*0c60*/  ISETP.NE.U32.AND P0, PT, R20, RZ, PT ;  /* 0x000000ff1400720c */ /* 0x002fe20003f05070 */
[----:B------:R-:W-:-:S03]  /*0c70*/  IMAD.MOV.U32 R5, RZ, RZ, -0x1 ;  /* 0xffffffffff057424 */ /* 0x000fc600078e00ff */
[----:B------:R-:W-:Y:S02]  /*0c80*/  ISETP.NE.AND.EX P0, PT, R21, RZ, PT, P0 ;  /* 0x000000ff1500720c */ /* 0x000fe40003f05300 */
[----:B------:R-:W1:Y:S01]  /*0c90*/  LDC R13, c[0x0][0x600] ;  /* 0x00018000ff0d7b82 */ /* 0x000e620000000800 */
[-CC-:B0-----:R-:W-:Y:S02]  /*0ca0*/  SHF.R.U64 R10, R4, R8.reuse, R3.reuse ;  /* 0x00000008040a7219 */ /* 0x181fe40000001203 */
[----:B------:R-:W-:-:S05]  /*0cb0*/  SHF.R.U32.HI R3, RZ, R8, R3 ;  /* 0x00000008ff037219 */ /* 0x000fca0000011603 */
[----:B------:R-:W0:Y:S01]  /*0cc0*/  LDC R15, c[0x0][0x648] ;  /* 0x00019200ff0f7b82 */ /* 0x000e220000000800 */
[-CC-:B--2---:R-:W-:Y:S02]  /*0cd0*/  SHF.R.U64 R19, R10, R12.reuse, R3.reuse ;  /* 0x0000000c0a137219 */ /* 0x184fe40000001203 */
[----:B------:R-:W-:-:S05]  /*0ce0*/  SHF.R.U32.HI R3, RZ, R12, R3 ;  /* 0x0000000cff037219 */ /* 0x000fca0000011603 */
[----:B------:R-:W2:Y:S01]  /*0cf0*/  LDC R17, c[0x0][0x638] ;  /* 0x00018e00ff117b82 */ /* 0x000ea20000000800 */
[-C--:B---3--:R-:W-:Y:S02]  /*0d00*/  SHF.L.U32 R2, R5, R16.reuse, RZ ;  /* 0x0000001005027219 */ /* 0x088fe400000006ff */
[--C-:B------:R-:W-:Y:S02]  /*0d10*/  SHF.R.U64 R12, R19, R16, R3.reuse ;  /* 0x00000010130c7219 */ /* 0x100fe40000001203 */
[----:B------:R-:W-:Y:S02]  /*0d20*/  LOP3.LUT R8, RZ, R2, RZ, 0x33, !PT ;  /* 0x00000002ff087212 */ /* 0x000fe400078e33ff */
[----:B------:R-:W-:Y:S01]  /*0d30*/  SHF.R.U32.HI R3, RZ, R16, R3 ;  /* 0x00000010ff037219 */ /* 0x000fe20000011603 */
[----:B------:R-:W3:Y:S01]  /*0d40*/  LDC R18, c[0x0][0x610] ;  /* 0x00018400ff127b82 */ /* 0x000ee20000000800 */
[----:B------:R-:W-:Y:S01]  /*0d50*/  IMAD.MOV.U32 R2, RZ, RZ, R12 ;  /* 0x000000ffff027224 */ /* 0x000fe200078e000c */
[----:B------:R-:W-:Y:S06]  /*0d60*/  @!P0 BRA `(.L_x_10) ;  /* 0x0000000000288947 */ /* 0x000fec0003800000 */
[----:B------:R-:W4:Y:S02]  /*0d70*/  LDC R7, c[0x0][0x64c] ;  /* 0x00019300ff077b82 */ /* 0x000f240000000800 */
[----:B----4-:R-:W-:-:S05]  /*0d80*/  IADD3 R7, P0, R12, R7, RZ ;  /* 0x000000070c077210 */ /* 0x010fca0007f1e0ff */
        /* <DEDUP_REMOVED lines=8> */
.L_x_10:
[----:B0-----:R-:W-:Y:S01]  /*0e10*/  SHF.R.U64 R4, R2, R15, R3 ;  /* 0x0000000f02047219 */ /* 0x001fe20000001203 */
[----:B-1----:R-:W-:Y:S01]  /*0e20*/  VIADD R5, R13, 0xffffffff ;  /* 0xffffffff0d057836 */ /* 0x002fe20000000000 */
[----:B------:R-:W-:Y:S02]  /*0e30*/  SHF.L.U32 R2, R11, R16, RZ ;  /* 0x000000100b027219 */ /* 0x000fe400000006ff */
[----:B------:R-:W-:Y:S01]  /*0e40*/  LOP3.LUT R3, R19, R8, RZ, 0xc0, !PT ;  /* 0x0000000813037212 */ /* 0x000fe200078ec0ff */
[----:B------:R-:W-:Y:S01]  /*0e50*/  IMAD.MOV R6, RZ, RZ, -R4 ;  /* 0x000000ffff067224 */ /* 0x000fe200078e0a04 */
[----:B------:R-:W-:Y:S02]  /*0e60*/  SEL R0, R0, R23, !P4 ;  /* 0x0000001700007207 */ /* 0x000fe40006000000 */
[----:B------:R-:W-:Y:S01]  /*0e70*/  LOP3.LUT R5, R10, R5, RZ, 0xc0, !PT ;  /* 0x000000050a057212 */ /* 0x000fe200078ec0ff */
[----:B------:R-:W-:Y:S01]  /*0e80*/  IMAD R3, R2, R4, R3 ;  /* 0x0000000402037224 */ /* 0x000fe200078e0203 */
[----:B------:R-:W-:Y:S01]  /*0e90*/  R2UR UR42, R22 ;  /* 0x00000000162a72ca */ /* 0x000fe200000e0000 */
[----:B--2---:R-:W-:-:S02]  /*0ea0*/  IMAD R2, R6, R17, R12 ;  /* 0x0000001106027224 */ /* 0x004fc400078e020c */
[----:B---3--:R-:W-:Y:S02]  /*0eb0*/  IMAD R0, R3, R18, R0 ;  /* 0x0000001203007224 */ /* 0x008fe400078e0200 */
[----:B------:R-:W-:Y:S02]  /*0ec0*/  IMAD R3, R2, R13, R5 ;  /* 0x0000000d02037224 */ /* 0x000fe400078e0205 */
[----:B------:R-:W-:-:S03]  /*0ed0*/  IMAD.MOV.U32 R4, RZ, RZ, 0x1 ;  /* 0x00000001ff047424 */ /* 0x000fc600078e00ff */
[----:B------:R-:W-:Y:S02]  /*0ee0*/  SEL R2, R3, R0, !P4 ;  /* 0x0000000003027207 */ /* 0x000fe40006000000 */
[----:B------:R-:W-:-:S03]  /*0ef0*/  SEL R0, R0, R3, !P4 ;  /* 0x0000000300007207 */ /* 0x000fc60006000000 */
[----:B------:R1:W-:Y:S04]  /*0f00*/  STL [R1+0x14], R2 ;  /* 0x0000140201007387 */ /* 0x0003e80000100800 */
[----:B------:R1:W-:Y:S02]  /*0f10*/  STL [R1+0x10], R0 ;  /* 0x0000100001007387 */ /* 0x0003e40000100800 */
.L_x_8:
[----:B------:R-:W-:-:S08]  /*0f20*/  NOP ;  /* 0x0000000000007918 */ /* 0x000fd00000000000 */
[----:B------:R-:W2:Y:S02]  /*0f30*/  USETMAXREG.TRY_ALLOC.CTAPOOL UP0, 0xe8 ;  /* 0x000000e8000079c8 */ /* 0x000ea40008000600 */
[----:B--2---:R-:W-:-:S13]  /*0f40*/  PLOP3.LUT P0, PT, PT, PT, UP0, 0x80, 0x0 ;  /* 0x000000000000781c */ /* 0x004fda0003f0f008 */
[----:B------:R-:W-:Y:S05]  /*0f50*/  @!P0 BRA `(.L_x_8) ;  /* 0xfffffffc00f08947 */ /* 0x000fea000383ffff */
[----:B------:R-:W-:Y:S01]  /*0f60*/  ULDC.64 UR4, c[0x0][0x598] ;  /* 0x0001660000047ab9 */ /* 0x000fe20000000a00 */
[----:B------:R-:W-:Y:S01]  /*0f70*/  ULDC.64 UR48, c[0x0][0x208] ;  /* 0x0000820000307ab9 */ /* 0x000fe20000000a00 */
[----:B------:R-:W-:-:S04]  /*0f80*/  ISETP.NE.U32.AND P0, PT, RZ, UR4, PT ;  /* 0x00000004ff007c0c */ /* 0x000fc8000bf05070 */
[----:B------:R-:W-:-:S13]  /*0f90*/  ISETP.NE.AND.EX P0, PT, RZ, UR5, PT, P0 ;  /* 0x00000005ff007c0c */ /* 0x000fda000bf05300 */
[----:B------:R-:W-:Y:S05]  /*0fa0*/  @!P0 BRA `(.L_x_11) ;  /* 0x0000000000208947 */ /* 0x000fea0003800000 */
[----:B-1----:R-:W1:Y:S02]  /*0fb0*/  LDC.64 R2, c[0x0][0x598] ;  /* 0x00016600ff027b82 */ /* 0x002e640000000a00 */
[----:B-1----:R-:W2:Y:S02]  /*0fc0*/  LDG.E.64 R2, desc[UR48][R2.64] ;  /* 0x0000003002027981 */ /* 0x002ea4000c1e1b00 */
[----:B--2---:R-:W-:-:S04]  /*0fd0*/  ISETP.NE.U32.AND P0, PT, R2, RZ, PT ;  /* 0x000000ff0200720c */ /* 0x004fc80003f05070 */
[----:B------:R-:W-:-:S13]  /*0fe0*/  ISETP.NE.AND.EX P0, PT, R3, RZ, PT, P0 ;  /* 0x000000ff0300720c */ /* 0x000fda0003f05300 */
[----:B------:R-:W-:Y:S05]  /*0ff0*/  @!P0 BRA `(.L_x_11) ;  /* 0x00000000000c8947 */ /* 0x000fea0003800000 */
[----:B------:R-:W2:Y:S02]  /*1000*/  LD.E R2, desc[UR48][R2.64] ;  /* 0x0000003002027980 */ /* 0x000ea4000c101900 */
[----:B--2---:R-:W-:Y:S01]  /*1010*/  R2UR UR41, R2 ;  /* 0x00000000022972ca */ /* 0x004fe200000e0000 */
[----:B------:R-:W-:-:S14]  /*1020*/  BRA `(.L_x_12) ;  /* 0x0000000000247947 */ /* 0x000fdc0003800000 */
.L_x_11:
[----:B------:R-:W-:Y:S02]  /*1030*/  ULDC.64 UR4, c[0x0][0x588] ;  /* 0x0001620000047ab9 */ /* 0x000fe40000000a00 */
[----:B------:R-:W-:-:S04]  /*1040*/  ISETP.NE.U32.AND P0, PT, RZ, UR4, PT ;  /* 0x00000004ff007c0c */ /* 0x000fc8000bf05070 */
[----:B------:R-:W-:-:S13]  /*1050*/  ISETP.NE.AND.EX P0, PT, RZ, UR5, PT, P0 ;  /* 0x00000005ff007c0c */ /* 0x000fda000bf05300 */
[----:B------:R-:W-:Y:S05]  /*1060*/  @!P0 BRA `(.L_x_13) ;  /* 0x0000000000108947 */ /* 0x000fea0003800000 */
[----:B-1----:R-:W1:Y:S02]  /*1070*/  LDC.64 R2, c[0x0][0x588] ;  /* 0x00016200ff027b82 */ /* 0x002e640000000a00 */
[----:B-1----:R-:W2:Y:S02]  /*1080*/  LDG.E R2, desc[UR48][R2.64] ;  /* 0x0000003002027981 */ /* 0x002ea4000c1e1900 */
[----:B--2---:R-:W-:Y:S01]  /*1090*/  R2UR UR41, R2 ;  /* 0x00000000022972ca */ /* 0x004fe200000e0000 */
[----:B------:R-:W-:-:S14]  /*10a0*/  BRA `(.L_x_12) ;  /* 0x0000000000047947 */ /* 0x000fdc0003800000 */
.L_x_13:
[----:B------:R-:W-:-:S05]  /*10b0*/  ULDC UR41, c[0x0][0x580] ;  /* 0x0001600000297ab9 */ /* 0x000fca0000000800 */
.L_x_12:
[----:B------:R-:W-:Y:S02]  /*10c0*/  ULDC.64 UR4, c[0x0][0x5a0] ;  /* 0x0001680000047ab9 */ /* 0x000fe40000000a00 */
        /* <DEDUP_REMOVED lines=11> */
.L_x_14:
        /* <DEDUP_REMOVED lines=8> */
.L_x_16:
[----:B------:R-:W-:-:S05]  /*1200*/  ULDC UR40, c[0x0][0x584] ;  /* 0x0001610000287ab9 */ /* 0x000fca0000000800 */
.L_x_15:
[----:B------:R-:W-:-:S13]  /*1210*/  LOP3.LUT P0, RZ, R4, 0xff, RZ, 0xc0, !PT ;  /* 0x000000ff04ff7812 */ /* 0x000fda000780c0ff */
[----:B------:R-:W-:Y:S05]  /*1220*/  @!P0 EXIT ;  /* 0x000000000000894d */ /* 0x000fea0003800000 */
[----:B------:R-:W-:Y:S01]  /*1230*/  ULDC UR4, c[0x0][0x28c] ;  /* 0x0000a30000047ab9 */ /* 0x000fe20000000800 */
[----:B------:R-:W-:Y:S02]  /*1240*/  ULOP3.LUT UR8, UR7, 0x1, URZ, 0xfc, !UPT ;  /* 0x0000000107087892 */ /* 0x000fe4000f8efc3f */
[----:B------:R-:W-:-:S04]  /*1250*/  UIADD3 UR4, UR4, 0xff, URZ ;  /* 0x000000ff04047890 */ /* 0x000fc8000fffe03f */
[----:B------:R-:W-:-:S04]  /*1260*/  USHF.R.S32.HI UR5, URZ, 0x1f, UR4 ;  /* 0x0000001f3f057899 */ /* 0x000fc80008011404 */
[----:B------:R-:W-:-:S03]  /*1270*/  ULEA.HI UR5, UR5, UR4, URZ, 0x8 ;  /* 0x0000000405057291 */ /* 0x000fc6000f8f403f */
[----:B------:R-:W-:Y:S01]  /*1280*/  UMOV UR4, URZ ;  /* 0x0000003f00047c82 */ /* 0x000fe20008000000 */
[----:B------:R-:W-:-:S03]  /*1290*/  USHF.R.S32.HI UR11, URZ, 0x8, UR5 ;  /* 0x000000083f0b7899 */ /* 0x000fc60008011405 */
[----:B------:R-:W-:-:S09]  /*12a0*/  UMOV UR5, URZ ;  /* 0x0000003f00057c82 */ /* 0x000fd20008000000 */
.L_x_265:
[----:B-1----:R-:W1:Y:S01]  /*12b0*/  S2R R0, SR_TID.X ;  /* 0x0000000000007919 */ /* 0x002e620000002100 */
[----:B--2---:R-:W2:Y:S01]  /*12c0*/  S2UR UR16, SR_CgaCtaId ;  /* 0x00000000001079c3 */ /* 0x004ea20000008800 */
[----:B------:R-:W-:Y:S01]  /*12d0*/  UMOV UR15, 0x400 ;  /* 0x00000400000f7882 */ /* 0x000fe20000000000 */
[----:B------:R-:W-:Y:S01]  /*12e0*/  UMOV UR6, URZ ;  /* 0x0000003f00067c82 */ /* 0x000fe20008000000 */
[----:B------:R-:W-:Y:S01]  /*12f0*/  UMOV UR12, URZ ;  /* 0x0000003f000c7c82 */ /* 0x000fe20008000000 */
[----:B------:R-:W-:Y:S01]  /*1300*/  UMOV UR13, URZ ;  /* 0x0000003f000d7c82 */ /* 0x000fe20008000000 */
[----:B------:R-:W-:Y:S01]  /*1310*/  UMOV UR47, UR5 ;  /* 0x00000005002f7c82 */ /* 0x000fe20008000000 */
[----:B------:R-:W-:Y:S01]  /*1320*/  UMOV UR46, UR4 ;  /* 0x00000004002e7c82 */ /* 0x000fe20008000000 */
[----:B------:R-:W-:Y:S01]  /*1330*/  IMAD.MOV.U32 R224, RZ, RZ, RZ ;  /* 0x000000ffffe07224 */ /* 0x000fe200078e00ff */
[----:B0--3--:R-:W3:Y:S01]  /*1340*/  LDC R2, c[0x0][0x28c] ;  /* 0x0000a300ff027b82 */ /* 0x009ee20000000800 */
[----:B------:R-:W-:-:S02]  /*1350*/  CS2R R222, SRZ ;  /* 0x0000000000de7805 */ /* 0x000fc4000001ff00 */
[----:B------:R-:W-:Y:S02]  /*1360*/  CS2R R220, SRZ ;  /* 0x0000000000dc7805 */ /* 0x000fe4000001ff00 */
[----:B------:R-:W-:Y:S02]  /*1370*/  CS2R R218, SRZ ;  /* 0x0000000000da7805 */ /* 0x000fe4000001ff00 */
[----:B------:R-:W-:Y:S02]  /*1380*/  CS2R R216, SRZ ;  /* 0x0000000000d87805 */ /* 0x000fe4000001ff00 */
[----:B------:R-:W-:Y:S02]  /*1390*/  CS2R R214, SRZ ;  /* 0x0000000000d67805 */ /* 0x000fe4000001ff00 */
[----:B------:R-:W-:Y:S02]  /*13a0*/  CS2R R212, SRZ ;  /* 0x0000000000d47805 */ /* 0x000fe4000001ff00 */
        /* <DEDUP_REMOVED lines=16> */
[----:B-1----:R-:W-:Y:S02]  /*14b0*/  LOP3.LUT R0, R0, 0x80, RZ, 0xc0, !PT ;  /* 0x0000008000007812 */ /* 0x002fe400078ec0ff */
[----:B------:R-:W-:Y:S02]  /*14c0*/  CS2R R178, SRZ ;  /* 0x0000000000b27805 */ /* 0x000fe4000001ff00 */
[----:B---3--:R-:W-:-:S02]  /*14d0*/  ISETP.GE.AND P0, PT, R2, 0x1, PT ;  /* 0x000000010200780c */ /* 0x008fc40003f06270 */
[----:B------:R-:W-:Y:S02]  /*14e0*/  CS2R R176, SRZ ;  /* 0x0000000000b07805 */ /* 0x000fe4000001ff00 */
[----:B------:R-:W-:Y:S02]  /*14f0*/  SHF.R.U32.HI R0, RZ, 0x7, R0 ;  /* 0x00000007ff007819 */ /* 0x000fe40000011600 */
[----:B------:R-:W-:Y:S02]  /*1500*/  CS2R R174, SRZ ;  /* 0x0000000000ae7805 */ /* 0x000fe4000001ff00 */
[----:B------:R-:W-:Y:S02]  /*1510*/  CS2R R172, SRZ ;  /* 0x0000000000ac7805 */ /* 0x000fe4000001ff00 */
[----:B------:R-:W-:Y:S02]  /*1520*/  CS2R R170, SRZ ;  /* 0x0000000000aa7805 */ /* 0x000fe4000001ff00 */
[----:B------:R-:W-:-:S02]  /*1530*/  CS2R R168, SRZ ;  /* 0x0000000000a87805 */ /* 0x000fc4000001ff00 */
[----:B------:R-:W-:Y:S01]  /*1540*/  CS2R R166, SRZ ;  /* 0x0000000000a67805 */ /* 0x000fe2000001ff00 */
[----:B------:R-:W1:Y:S01]  /*1550*/  SHFL.IDX PT, R0, R0, RZ, 0x1f ;  /* 0x00001fff00007589 */ /* 0x000e6200000e0000 */
        /* <DEDUP_REMOVED lines=15> */
[----:B0-----:R-:W-:Y:S02]  /*1650*/  CS2R R22, SRZ ;  /* 0x0000000000167805 */ /* 0x001fe4000001ff00 */
[----:B------:R-:W-:-:S02]  /*1660*/  CS2R R20, SRZ ;  /* 0x0000000000147805 */ /* 0x000fc4000001ff00 */
[----:B------:R-:W-:Y:S02]  /*1670*/  CS2R R18, SRZ ;  /* 0x0000000000127805 */ /* 0x000fe4000001ff00 */
[----:B------:R-:W-:Y:S02]  /*1680*/  CS2R R16, SRZ ;  /* 0x0000000000107805 */ /* 0x000fe4000001ff00 */
[----:B------:R-:W-:Y:S02]  /*1690*/  CS2R R14, SRZ ;  /* 0x00000000000e7805 */ /* 0x000fe4000001ff00 */
[----:B------:R-:W-:Y:S02]  /*16a0*/  CS2R R12, SRZ ;  /* 0x00000000000c7805 */ /* 0x000fe4000001ff00 */
[----:B------:R-:W-:Y:S02]  /*16b0*/  CS2R R10, SRZ ;  /* 0x00000000000a7805 */ /* 0x000fe4000001ff00 */
[----:B------:R-:W-:-:S02]  /*16c0*/  CS2R R8, SRZ ;  /* 0x0000000000087805 */ /* 0x000fc4000001ff00 */
[----:B-1----:R-:W-:Y:S02]  /*16d0*/  R2UR UR10, R0 ;  /* 0x00000000000a72ca */ /* 0x002fe400000e0000 */
[----:B------:R-:W-:Y:S02]  /*16e0*/  CS2R R6, SRZ ;  /* 0x0000000000067805 */ /* 0x000fe4000001ff00 */
[----:B------:R-:W-:Y:S02]  /*16f0*/  CS2R R4, SRZ ;  /* 0x0000000000047805 */ /* 0x000fe4000001ff00 */
[----:B------:R-:W-:Y:S01]  /*1700*/  CS2R R2, SRZ ;  /* 0x0000000000027805 */ /* 0x000fe2000001ff00 */
[----:B------:R-:W-:Y:S01]  /*1710*/  IMAD.MOV.U32 R0, RZ, RZ, RZ ;  /* 0x000000ffff007224 */ /* 0x000fe200078e00ff */
[----:B------:R-:W-:Y:S02]  /*1720*/  CS2R R128, SRZ ;  /* 0x0000000000807805 */ /* 0x000fe4000001ff00 */
[----:B------:R-:W-:-:S02]  /*1730*/  CS2R R130, SRZ ;  /* 0x0000000000827805 */ /* 0x000fc4000001ff00 */
[----:B------:R-:W-:Y:S02]  /*1740*/  CS2R R132, SRZ ;  /* 0x0000000000847805 */ /* 0x000fe4000001ff00 */
[----:B------:R-:W-:Y:S02]  /*1750*/  CS2R R134, SRZ ;  /* 0x0000000000867805 */ /* 0x000fe4000001ff00 */
[----:B------:R-:W-:Y:S02]  /*1760*/  CS2R R120, SRZ ;  /* 0x0000000000787805 */ /* 0x000fe4000001ff00 */
[----:B------:R-:W-:Y:S02]  /*1770*/  CS2R R122, SRZ ;  /* 0x00000000007a7805 */ /* 0x000fe4000001ff00 */
[----:B------:R-:W-:Y:S02]  /*1780*/  CS2R R124, SRZ ;  /* 0x00000000007c7805 */ /* 0x000fe4000001ff00 */
[----:B------:R-:W-:Y:S01]  /*1790*/  CS2R R126, SRZ ;  /* 0x00000000007e7805 */ /* 0x000fe2000001ff00 */
[----:B------:R-:W-:Y:S01]  /*17a0*/  ULEA.HI UR9, UR10, UR10, URZ, 0x1 ;  /* 0x0000000a0a097291 */ /* 0x000fe2000f8f083f */
[----:B------:R-:W-:-:S02]  /*17b0*/  CS2R R112, SRZ ;  /* 0x0000000000707805 */ /* 0x000fc4000001ff00 */
[----:B------:R-:W-:Y:S02]  /*17c0*/  CS2R R114, SRZ ;  /* 0x0000000000727805 */ /* 0x000fe4000001ff00 */
[----:B------:R-:W-:Y:S01]  /*17d0*/  CS2R R116, SRZ ;  /* 0x0000000000747805 */ /* 0x000fe2000001ff00 */
[----:B------:R-:W-:Y:S01]  /*17e0*/  ULOP3.LUT UR14, UR9, 0x7fffe, URZ, 0xc0, !UPT ;  /* 0x0007fffe090e7892 */ /* 0x000fe2000f8ec03f */
[----:B------:R-:W-:Y:S01]  /*17f0*/  CS2R R118, SRZ ;  /* 0x0000000000767805 */ /* 0x000fe2000001ff00 */
[----:B--2---:R-:W-:Y:S01]  /*1800*/  ULEA UR9, UR16, UR15, 0x18 ;  /* 0x0000000f10097291 */ /* 0x004fe2000f8ec03f */
[----:B------:R-:W-:Y:S01]  /*1810*/  CS2R R104, SRZ ;  /* 0x0000000000687805 */ /* 0x000fe2000001ff00 */
[----:B------:R-:W-:Y:S01]  /*1820*/  UIADD3 UR14, UR10, -UR14, URZ ;  /* 0x8000000e0a0e7290 */ /* 0x000fe2000fffe03f */
[----:B------:R-:W-:Y:S02]  /*1830*/  CS2R R106, SRZ ;  /* 0x00000000006a7805 */ /* 0x000fe4000001ff00 */
[----:B------:R-:W-:-:S02]  /*1840*/  CS2R R108, SRZ ;  /* 0x00000000006c7805 */ /* 0x000fc4000001ff00 */
[----:B------:R-:W-:Y:S01]  /*1850*/  CS2R R110, SRZ ;  /* 0x00000000006e7805 */ /* 0x000fe2000001ff00 */
[----:B------:R-:W-:Y:S01]  /*1860*/  ULEA UR14, UR14, UR9, 0xd ;  /* 0x000000090e0e7291 */ /* 0x000fe2000f8e683f */
[----:B------:R-:W-:Y:S02]  /*1870*/  CS2R R96, SRZ ;  /* 0x0000000000607805 */ /* 0x000fe4000001ff00 */
[----:B------:R-:W-:Y:S02]  /*1880*/  CS2R R98, SRZ ;  /* 0x0000000000627805 */ /* 0x000fe4000001ff00 */
[----:B------:R-:W-:Y:S01]  /*1890*/  CS2R R100, SRZ ;  /* 0x0000000000647805 */ /* 0x000fe2000001ff00 */
[----:B------:R-:W-:Y:S01]  /*18a0*/  UIADD3 UR14, UR14, 0x100, URZ ;  /* 0x000001000e0e7890 */ /* 0x000fe2000fffe03f */
[----:B------:R-:W-:Y:S02]  /*18b0*/  CS2R R102, SRZ ;  /* 0x0000000000667805 */ /* 0x000fe4000001ff00 */
[----:B------:R-:W-:-:S02]  /*18c0*/  CS2R R88, SRZ ;  /* 0x0000000000587805 */ /* 0x000fc4000001ff00 */
[----:B------:R-:W-:Y:S01]  /*18d0*/  CS2R R90, SRZ ;  /* 0x00000000005a7805 */ /* 0x000fe2000001ff00 */
[----:B------:R-:W-:Y:S01]  /*18e0*/  USHF.R.U32.HI UR10, URZ, 0x4, UR14 ;  /* 0x000000043f0a7899 */ /* 0x000fe2000801160e */
[----:B------:R-:W-:Y:S02]  /*18f0*/  CS2R R92, SRZ ;  /* 0x00000000005c7805 */ /* 0x000fe4000001ff00 */
[----:B------:R-:W-:Y:S02]  /*1900*/  CS2R R94, SRZ ;  /* 0x00000000005e7805 */ /* 0x000fe4000001ff00 */
[----:B------:R-:W-:Y:S01]  /*1910*/  CS2R R80, SRZ ;  /* 0x0000000000507805 */ /* 0x000fe2000001ff00 */
[----:B------:R-:W-:Y:S01]  /*1920*/  ULOP3.LUT UR10, UR10, 0x3fff, URZ, 0xc0, !UPT ;  /* 0x00003fff0a0a7892 */ /* 0x000fe2000f8ec03f */
        /* <DEDUP_REMOVED lines=30> */
[----:B------:R-:W-:Y:S01]  /*1b10*/  CS2R R30, SRZ ;  /* 0x00000000001e7805 */ /* 0x000fe2000001ff00 */
[----:B------:R-:W-:Y:S06]  /*1b20*/  @!P0 BRA `(.L_x_17) ;  /* 0x0000002800808947 */ /* 0x000fec0003800000 */
[----:B------:R-:W-:-:S06]  /*1b30*/  UISETP.NE.AND UP0, UPT, UR8, 0x3, UPT ;  /* 0x000000030800788c */ /* 0x000fcc000bf05270 */
[----:B------:R-:W-:-:S13]  /*1b40*/  PLOP3.LUT P1, PT, PT, PT, UP0, 0x80, 0x0 ;  /* 0x000000000000781c */ /* 0x000fda0003f2f008 */
[----:B------:R-:W-:Y:S05]  /*1b50*/  @!P1 BRA `(.L_x_18) ;  /* 0x0000000000049947 */ /* 0x000fea0003800000 */
[----:B------:R-:W-:Y:S01]  /*1b60*/  BPT.TRAP 0x1 ;  /* 0x000000040000795c */ /* 0x000fe20000300000 */
.L_x_18:
[----:B------:R-:W-:Y:S01]  /*1b70*/  ULEA UR12, UR5, UR9, 0x3 ;  /* 0x00000009050c7291 */ /* 0x000fe2000f8e183f */
[----:B------:R-:W-:-:S05]  /*1b80*/  IMAD.U32 R0, RZ, RZ, UR4 ;  /* 0x00000004ff007e24 */ /* 0x000fca000f8e00ff */
[----:B------:R-:W-:-:S04]  /*1b90*/  SHF.L.U32 R0, R0, 0x1f, RZ ;  /* 0x0000001f00007819 */ /* 0x000fc800000006ff */
[----:B------:R0:W1:Y:S01]  /*1ba0*/  SYNCS.PHASECHK.TRANS64.TRYWAIT P0, [UR12], R0 ;  /* 0x00000000ff0075a7 */ /* 0x000062000800014c */
[----:B------:R-:W-:Y:S05]  /*1bb0*/  @!P1 BRA `(.L_x_19) ;  /* 0x0000000000049947 */ /* 0x000fea0003800000 */
[----:B------:R-:W-:Y:S01]  /*1bc0*/  BPT.TRAP 0x1 ;  /* 0x000000040000795c */ /* 0x000fe20000300000 */
.L_x_19:
[----:B------:R-:W-:Y:S01]  /*1bd0*/  UMOV UR6, 0x8 ;  /* 0x0000000800067882 */ /* 0x000fe20000000000 */
[----:B------:R-:W-:Y:S01]  /*1be0*/  IMAD.MOV.U32 R224, RZ, RZ, RZ ;  /* 0x000000ffffe07224 */ /* 0x000fe200078e00ff */
[----:B-1----:R-:W-:Y:S06]  /*1bf0*/  @P0 BRA `(.L_x_20) ;  /* 0x0000000000080947 */ /* 0x002fec0003800000 */
[----:B------:R-:W1:Y:S02]  /*1c00*/  SYNCS.PHASECHK.TRANS64.TRYWAIT P0, [UR12], R0 ;  /* 0x00000000ff0075a7 */ /* 0x000e64000800014c */
[----:B-1----:R-:W-:Y:S05]  /*1c10*/  @!P0 BRA `(.L_x_21) ;  /* 0x000000f400808947 */ /* 0x002fea0003800000 */
.L_x_20:
[----:B------:R-:W-:Y:S01]  /*1c20*/  UIADD3 UR12, UR9, 0x18100, URZ ;  /* 0x00018100090c7890 */ /* 0x000fe2000fffe03f */
[----:B------:R-:W-:Y:S01]  /*1c30*/  WARPGROUP.ARRIVE ;  /* 0x00000000000079c5 */ /* 0x000fe20000000000 */
[----:B------:R-:W-:Y:S01]  /*1c40*/  ULOP3.LUT UR43, UR10, 0x10000, URZ, 0xfc, !UPT ;  /* 0x000100000a2b7892 */ /* 0x000fe2000f8efc3f */
[----:B------:R-:W-:Y:S01]  /*1c50*/  CS2R R222, SRZ ;  /* 0x0000000000de7805 */ /* 0x000fe2000001ff00 */
[----:B------:R-:W-:Y:S01]  /*1c60*/  USHF.R.U32.HI UR12, URZ, 0x4, UR12 ;  /* 0x000000043f0c7899 */ /* 0x000fe2000801160c */
[----:B------:R-:W-:Y:S01]  /*1c70*/  CS2R R220, SRZ ;  /* 0x0000000000dc7805 */ /* 0x000fe2000001ff00 */
[----:B------:R-:W-:Y:S01]  /*1c80*/  UIMAD UR43, UR5, 0xc00, UR43 ;  /* 0x00000c00052b78a4 */ /* 0x000fe2000f8e022b */
[----:B------:R-:W-:Y:S01]  /*1c90*/  CS2R R218, SRZ ;  /* 0x0000000000da7805 */ /* 0x000fe2000001ff00 */
[----:B------:R-:W-:Y:S01]  /*1ca0*/  ULOP3.LUT UR12, UR12, 0x3fff, URZ, 0xc0, !UPT ;  /* 0x00003fff0c0c7892 */ /* 0x000fe2000f8ec03f */
[----:B------:R-:W-:Y:S01]  /*1cb0*/  CS2R R216, SRZ ;  /* 0x0000000000d87805 */ /* 0x000fe2000001ff00 */
[----:B------:R-:W-:Y:S01]  /*1cc0*/  UMOV UR13, 0x40000040 ;  /* 0x40000040000d7882 */ /* 0x000fe20000000000 */
[----:B------:R-:W-:Y:S01]  /*1cd0*/  UMOV UR15, 0x40000040 ;  /* 0x40000040000f7882 */ /* 0x000fe20000000000 */
[----:B------:R-:W-:Y:S01]  /*1ce0*/  ULOP3.LUT UR12, UR12, 0x10000, URZ, 0xfc, !UPT ;  /* 0x000100000c0c7892 */ /* 0x000fe2000f8efc3f */
[----:B------:R-:W-:Y:S01]  /*1cf0*/  CS2R R214, SRZ ;  /* 0x0000000000d67805 */ /* 0x000fe2000001ff00 */
[----:B------:R-:W-:Y:S01]  /*1d00*/  UMOV UR21, UR13 ;  /* 0x0000000d00157c82 */ /* 0x000fe20008000000 */
[----:B------:R-:W-:Y:S01]  /*1d10*/  UMOV UR23, 0x40000040 ;  /* 0x4000004000177882 */ /* 0x000fe20000000000 */
[----:B------:R-:W-:Y:S01]  /*1d20*/  UIMAD UR44, UR5, 0x700, UR12 ;  /* 0x00000700052c78a4 */ /* 0x000fe2000f8e020c */
[----:B------:R-:W-:Y:S01]  /*1d30*/  CS2R R212, SRZ ;  /* 0x0000000000d47805 */ /* 0x000fe2000001ff00 */
[----:B------:R-:W-:Y:S01]  /*1d40*/  UMOV UR25, UR13 ;  /* 0x0000000d00197c82 */ /* 0x000fe20008000000 */
[----:B------:R-:W-:Y:S01]  /*1d50*/  UMOV UR12, UR43 ;  /* 0x0000002b000c7c82 */ /* 0x000fe20008000000 */
[----:B------:R-:W-:Y:S01]  /*1d60*/  UIADD3 UR22, UR44, 0x80, URZ ;  /* 0x000000802c167890 */ /* 0x000fe2000fffe03f */
[----:B------:R-:W-:Y:S01]  /*1d70*/  CS2R R210, SRZ ;  /* 0x0000000000d27805 */ /* 0x000fe2000001ff00 */
[----:B------:R-:W-:Y:S01]  /*1d80*/  UIADD3 UR26, UR44, 0x100, URZ ;  /* 0x000001002c1a7890 */ /* 0x000fe2000fffe03f */
[----:B------:R-:W-:Y:S01]  /*1d90*/  CS2R R208, SRZ ;  /* 0x0000000000d07805 */ /* 0x000fe2000001ff00 */
[----:B------:R-:W-:Y:S01]  /*1da0*/  UIADD3 UR18, UR44, 0x180, URZ ;  /* 0x000001802c127890 */ /* 0x000fe2000fffe03f */
[----:B------:R-:W-:Y:S01]  /*1db0*/  CS2R R206, SRZ ;  /* 0x0000000000ce7805 */ /* 0x000fe2000001ff00 */
[----:B------:R-:W-:Y:S01]  /*1dc0*/  UMOV UR14, UR44 ;  /* 0x0000002c000e7c82 */ /* 0x000fe20008000000 */
[----:B------:R-:W-:Y:S01]  /*1dd0*/  UMOV UR20, UR12 ;  /* 0x0000000c00147c82 */ /* 0x000fe20008000000 */
[----:B------:R-:W-:Y:S01]  /*1de0*/  UIADD3 UR30, UR44, 0x200, URZ ;  /* 0x000002002c1e7890 */ /* 0x000fe2000fffe03f */
[----:B------:R-:W-:Y:S01]  /*1df0*/  QGMMA.64x16x32.F32.E4M3.E4M3 R128, gdesc[UR12], RZ, !UPT ;  /* 0x002000000c8079f3 */ /* 0x000fe2000c7008ff */
[----:B------:R-:W-:Y:S01]  /*1e00*/  UMOV UR24, UR12 ;  /* 0x0000000c00187c82 */ /* 0x000fe20008000000 */
[----:B------:R-:W-:Y:S01]  /*1e10*/  UMOV UR27, 0x40000040 ;  /* 0x40000040001b7882 */ /* 0x000fe20000000000 */
[----:B------:R-:W-:Y:S01]  /*1e20*/  UIADD3 UR34, UR44, 0x280, URZ ;  /* 0x000002802c227890 */ /* 0x000fe2000fffe03f */
[----:B------:R-:W-:Y:S01]  /*1e30*/  QGMMA.64x16x32.F32.E4M3.E4M3 R112, gdesc[UR20], RZ, !UPT ;  /* 0x00200000147079f3 */ /* 0x000fe2000c7008ff */
[----:B------:R-:W-:Y:S01]  /*1e40*/  UMOV UR16, UR12 ;  /* 0x0000000c00107c82 */ /* 0x000fe20008000000 */
[----:B------:R-:W-:Y:S01]  /*1e50*/  UMOV UR17, UR13 ;  /* 0x0000000d00117c82 */ /* 0x000fe20008000000 */
[----:B------:R-:W-:Y:S01]  /*1e60*/  UMOV UR19, 0x40000040 ;  /* 0x4000004000137882 */ /* 0x000fe20000000000 */
[----:B------:R-:W-:Y:S01]  /*1e70*/  UIADD3 UR38, UR44, 0x300, URZ ;  /* 0x000003002c267890 */ /* 0x000fe2000fffe03f */
[----:B------:R-:W-:Y:S01]  /*1e80*/  QGMMA.64x16x32.F32.E4M3.E4M3 R96, gdesc[UR24], RZ, !UPT ;  /* 0x00200000186079f3 */ /* 0x000fe2000c7008ff */
[----:B------:R-:W-:Y:S01]  /*1e90*/  UMOV UR28, UR12 ;  /* 0x0000000c001c7c82 */ /* 0x000fe20008000000 */
[----:B------:R-:W-:Y:S01]  /*1ea0*/  UMOV UR29, UR13 ;  /* 0x0000000d001d7c82 */ /* 0x000fe20008000000 */
[----:B------:R-:W-:Y:S01]  /*1eb0*/  UMOV UR31, 0x40000040 ;  /* 0x40000040001f7882 */ /* 0x000fe20000000000 */
[----:B------:R-:W-:Y:S01]  /*1ec0*/  QGMMA.64x16x32.F32.E4M3.E4M3 R80, gdesc[UR16], RZ, !UPT ;  /* 0x00200000105079f3 */ /* 0x000fe2000c7008ff */
[----:B------:R-:W-:Y:S01]  /*1ed0*/  UIADD3 UR16, UR43, 0x400, URZ ;  /* 0x000004002b107890 */ /* 0x000fe2000fffe03f */
[----:B------:R-:W-:Y:S01]  /*1ee0*/  CS2R R204, SRZ ;  /* 0x0000000000cc7805 */ /* 0x000fe2000001ff00 */
[----:B------:R-:W-:Y:S01]  /*1ef0*/  UMOV UR32, UR12 ;  /* 0x0000000c00207c82 */ /* 0x000fe20008000000 */
[----:B------:R-:W-:Y:S01]  /*1f00*/  UMOV UR33, UR13 ;  /* 0x0000000d00217c82 */ /* 0x000fe20008000000 */
[----:B------:R-:W-:Y:S01]  /*1f10*/  UMOV UR35, 0x40000040 ;  /* 0x4000004000237882 */ /* 0x000fe20000000000 */
[----:B------:R-:W-:Y:S01]  /*1f20*/  QGMMA.64x16x32.F32.E4M3.E4M3 R64, gdesc[UR28], RZ, !UPT ;  /* 0x002000001c4079f3 */ /* 0x000fe2000c7008ff */
[----:B------:R-:W-:Y:S01]  /*1f30*/  UMOV UR36, UR12 ;  /* 0x0000000c00247c82 */ /* 0x000fe20008000000 */
[----:B------:R-:W-:Y:S01]  /*1f40*/  UMOV UR37, UR13 ;  /* 0x0000000d00257c82 */ /* 0x000fe20008000000 */
[----:B------:R-:W-:Y:S01]  /*1f50*/  UMOV UR39, 0x40000040 ;  /* 0x4000004000277882 */ /* 0x000fe20000000000 */
[----:B------:R-:W-:Y:S01]  /*1f60*/  QGMMA.64x16x32.F32.E4M3.E4M3 R48, gdesc[UR32], RZ, !UPT ;  /* 0x00200000203079f3 */ /* 0x000fe2000c7008ff */
[----:B------:R-:W-:-:S02]  /*1f70*/  CS2R R202, SRZ ;  /* 0x0000000000ca7805 */ /* 0x000fc4000001ff00 */
[----:B------:R-:W-:Y:S02]  /*1f80*/  CS2R R200, SRZ ;  /* 0x0000000000c87805 */ /* 0x000fe4000001ff00 */
[----:B------:R-:W-:Y:S01]  /*1f90*/  CS2R R198, SRZ ;  /* 0x0000000000c67805 */ /* 0x000fe2000001ff00 */
[----:B------:R-:W-:Y:S01]  /*1fa0*/  QGMMA.64x16x32.F32.E4M3.E4M3 R32, gdesc[UR36], RZ, !UPT ;  /* 0x00200000242079f3 */ /* 0x000fe2000c7008ff */
[----:B------:R-:W-:Y:S01]  /*1fb0*/  UMOV UR36, UR16 ;  /* 0x0000001000247c82 */ /* 0x000fe20008000000 */
[----:B------:R-:W-:Y:S01]  /*1fc0*/  UMOV UR37, 0x40000040 ;  /* 0x4000004000257882 */ /* 0x000fe20000000000 */
[----:B------:R-:W-:Y:S01]  /*1fd0*/  UMOV UR32, UR36 ;  /* 0x0000002400207c82 */ /* 0x000fe20008000000 */
[----:B------:R-:W-:Y:S01]  /*1fe0*/  UMOV UR33, UR37 ;  /* 0x0000002500217c82 */ /* 0x000fe20008000000 */
[----:B------:R-:W-:Y:S01]  /*1ff0*/  QGMMA.64x16x32.F32.E4M3.E4M3 R24, gdesc[UR36], RZ, !UPT ;  /* 0x00200000241879f3 */ /* 0x000fe2000c7008ff */
[----:B------:R-:W-:Y:S01]  /*2000*/  UMOV UR28, UR36 ;  /* 0x00000024001c7c82 */ /* 0x000fe20008000000 */
        /* <DEDUP_REMOVED lines=12> */
[----:B------:R-:W-:Y:S01]  /*20d0*/  UIADD3 UR16, UR43, 0x2, URZ ;  /* 0x000000022b107890 */ /* 0x000fe2000fffe03f */
[----:B------:R-:W-:Y:S01]  /*20e0*/  CS2R R196, SRZ ;  /* 0x0000000000c47805 */ /* 0x000fe2000001ff00 */
[----:B------:R-:W-:Y:S01]  /*20f0*/  QGMMA.64x16x32.F32.E4M3.E4M3 R88, gdesc[UR24], RZ, !UPT ;  /* 0x00200000185879f3 */ /* 0x000fe2000c7008ff */
[----:B------:R-:W-:Y:S01]  /*2100*/  UIADD3 UR17, UR44, 0x2, URZ ;  /* 0x000000022c117890 */ /* 0x000fe2000fffe03f */
[----:B------:R-:W-:Y:S01]  /*2110*/  CS2R R194, SRZ ;  /* 0x0000000000c27805 */ /* 0x000fe2000001ff00 */
[----:B------:R-:W-:Y:S01]  /*2120*/  UIADD3 UR26, UR44, 0x102, URZ ;  /* 0x000001022c1a7890 */ /* 0x000fe2000fffe03f */
[----:B------:R-:W-:Y:S01]  /*2130*/  QGMMA.64x16x32.F32.E4M3.E4M3 R104, gdesc[UR20], RZ, !UPT ;  /* 0x00200000146879f3 */ /* 0x000fe2000c7008ff */
[----:B------:R-:W-:Y:S01]  /*2140*/  UIADD3 UR22, UR44, 0x82, URZ ;  /* 0x000000822c167890 */ /* 0x000fe2000fffe03f */
[----:B------:R-:W-:Y:S01]  /*2150*/  CS2R R192, SRZ ;  /* 0x0000000000c07805 */ /* 0x000fe2000001ff00 */
[----:B------:R-:W-:Y:S01]  /*2160*/  UIADD3 UR18, UR44, 0x182, URZ ;  /* 0x000001822c127890 */ /* 0x000fe2000fffe03f */
[----:B------:R-:W-:Y:S01]  /*2170*/  QGMMA.64x16x32.F32.E4M3.E4M3 R120, gdesc[UR12], RZ, !UPT ;  /* 0x002000000c7879f3 */ /* 0x000fe2000c7008ff */
[----:B------:R-:W-:Y:S01]  /*2180*/  UMOV UR12, UR16 ;  /* 0x00000010000c7c82 */ /* 0x000fe20008000000 */
[----:B------:R-:W-:Y:S01]  /*2190*/  UMOV UR13, 0x40000040 ;  /* 0x40000040000d7882 */ /* 0x000fe20000000000 */
[----:B------:R-:W-:Y:S01]  /*21a0*/  UMOV UR14, UR17 ;  /* 0x00000011000e7c82 */ /* 0x000fe20008000000 */
[----:B------:R-:W-:Y:S01]  /*21b0*/  UMOV UR15, 0x40000040 ;  /* 0x40000040000f7882 */ /* 0x000fe20000000000 */
[----:B------:R-:W-:Y:S01]  /*21c0*/  UMOV UR20, UR12 ;  /* 0x0000000c00147c82 */ /* 0x000fe20008000000 */
[----:B------:R-:W-:Y:S01]  /*21d0*/  UMOV UR21, UR13 ;  /* 0x0000000d00157c82 */ /* 0x000fe20008000000 */
[----:B------:R-:W-:Y:S01]  /*21e0*/  UMOV UR23, 0x40000040 ;  /* 0x4000004000177882 */ /* 0x000fe20000000000 */
[----:B------:R-:W-:Y:S01]  /*21f0*/  UIADD3 UR30, UR44, 0x202, URZ ;  /* 0x000002022c1e7890 */ /* 0x000fe2000fffe03f */
[----:B------:R-:W-:Y:S01]  /*2200*/  QGMMA.64x16x32.F32.E4M3.E4M3 R128, gdesc[UR12], R128 ;  /* 0x002000000c8079f3 */ /* 0x000fe20008700880 */
        /* <DEDUP_REMOVED lines=13> */
[----:B------:R-:W-:Y:S01]  /*22e0*/  QGMMA.64x16x32.F32.E4M3.E4M3 R80, gdesc[UR16], R80 ;  /* 0x00200000105079f3 */ /* 0x000fe20008700850 */
[----:B------:R-:W-:Y:S01]  /*22f0*/  UIADD3 UR16, UR43, 0x402, URZ ;  /* 0x000004022b107890 */ /* 0x000fe2000fffe03f */
[----:B------:R-:W-:Y:S01]  /*2300*/  CS2R R190, SRZ ;  /* 0x0000000000be7805 */ /* 0x000fe2000001ff00 */
[----:B------:R-:W-:Y:S01]  /*2310*/  UMOV UR32, UR12 ;  /* 0x0000000c00207c82 */ /* 0x000fe20008000000 */
[----:B------:R-:W-:Y:S01]  /*2320*/  UMOV UR33, UR13 ;  /* 0x0000000d00217c82 */ /* 0x000fe20008000000 */
[----:B------:R-:W-:Y:S01]  /*2330*/  UMOV UR35, 0x40000040 ;  /* 0x4000004000237882 */ /* 0x000fe20000000000 */
[----:B------:R-:W-:Y:S01]  /*2340*/  QGMMA.64x16x32.F32.E4M3.E4M3 R64, gdesc[UR28], R64 ;  /* 0x002000001c4079f3 */ /* 0x000fe20008700840 */
[----:B------:R-:W-:Y:S01]  /*2350*/  UMOV UR36, UR12 ;  /* 0x0000000c00247c82 */ /* 0x000fe20008000000 */
[----:B------:R-:W-:Y:S01]  /*2360*/  UMOV UR37, UR13 ;  /* 0x0000000d00257c82 */ /* 0x000fe20008000000 */
[----:B------:R-:W-:Y:S01]  /*2370*/  UMOV UR39, 0x40000040 ;  /* 0x4000004000277882 */ /* 0x000fe20000000000 */
[----:B------:R-:W-:Y:S01]  /*2380*/  QGMMA.64x16x32.F32.E4M3.E4M3 R48, gdesc[UR32], R48 ;  /* 0x00200000203079f3 */ /* 0x000fe20008700830 */
[----:B------:R-:W-:-:S02]  /*2390*/  CS2R R188, SRZ ;  /* 0x0000000000bc7805 */ /* 0x000fc4000001ff00 */
[----:B------:R-:W-:Y:S02]  /*23a0*/  CS2R R186, SRZ ;  /* 0x0000000000ba7805 */ /* 0x000fe4000001ff00 */
[----:B------:R-:W-:Y:S01]  /*23b0*/  CS2R R184, SRZ ;  /* 0x0000000000b87805 */ /* 0x000fe2000001ff00 */
[----:B------:R-:W-:Y:S01]  /*23c0*/  QGMMA.64x16x32.F32.E4M3.E4M3 R32, gdesc[UR36], R32 ;  /* 0x00200000242079f3 */ /* 0x000fe20008700820 */
[----:B------:R-:W-:Y:S01]  /*23d0*/  UMOV UR36, UR16 ;  /* 0x0000001000247c82 */ /* 0x000fe20008000000 */
[----:B------:R-:W-:Y:S01]  /*23e0*/  UMOV UR37, 0x40000040 ;  /* 0x4000004000257882 */ /* 0x000fe20000000000 */
[----:B------:R-:W-:Y:S01]  /*23f0*/  UMOV UR32, UR36 ;  /* 0x0000002400207c82 */ /* 0x000fe20008000000 */
[----:B------:R-:W-:Y:S01]  /*2400*/  UMOV UR33, UR37 ;  /* 0x0000002500217c82 */ /* 0x000fe20008000000 */
[----:B------:R-:W-:Y:S01]  /*2410*/  QGMMA.64x16x32.F32.E4M3.E4M3 R24, gdesc[UR36], R24 ;  /* 0x00200000241879f3 */ /* 0x000fe20008700818 */
[----:B------:R-:W-:Y:S01]  /*2420*/  UMOV UR28, UR36 ;  /* 0x00000024001c7c82 */ /* 0x000fe20008000000 */
        /* <DEDUP_REMOVED lines=12> */
[----:B------:R-:W-:Y:S01]  /*24f0*/  UIADD3 UR16, UR43, 0x4, URZ ;  /* 0x000000042b107890 */ /* 0x000fe2000fffe03f */
[----:B------:R-:W-:Y:S01]  /*2500*/  CS2R R182, SRZ ;  /* 0x0000000000b67805 */ /* 0x000fe2000001ff00 */
[----:B------:R-:W-:Y:S01]  /*2510*/  QGMMA.64x16x32.F32.E4M3.E4M3 R88, gdesc[UR24], R88 ;  /* 0x00200000185879f3 */ /* 0x000fe20008700858 */
[----:B------:R-:W-:Y:S01]  /*2520*/  UIADD3 UR17, UR44, 0x4, URZ ;  /* 0x000000042c117890 */ /* 0x000fe2000fffe03f */
[----:B------:R-:W-:Y:S01]  /*2530*/  CS2R R180, SRZ ;  /* 0x0000000000b47805 */ /* 0x000fe2000001ff00 */
[----:B------:R-:W-:Y:S01]  /*2540*/  UIADD3 UR26, UR44, 0x104, URZ ;  /* 0x000001042c1a7890 */ /* 0x000fe2000fffe03f */
[----:B------:R-:W-:Y:S01]  /*2550*/  QGMMA.64x16x32.F32.E4M3.E4M3 R104, gdesc[UR20], R104 ;  /* 0x00200000146879f3 */ /* 0x000fe20008700868 */
[----:B------:R-:W-:Y:S01]  /*2560*/  UIADD3 UR22, UR44, 0x84, URZ ;  /* 0x000000842c167890 */ /* 0x000fe2000fffe03f */
[----:B------:R-:W-:Y:S01]  /*2570*/  CS2R R178, SRZ ;  /* 0x0000000000b27805 */ /* 0x000fe2000001ff00 */
[----:B------:R-:W-:Y:S01]  /*2580*/  UIADD3 UR18, UR44, 0x184, URZ ;  /* 0x000001842c127890 */ /* 0x000fe2000fffe03f */
[----:B------:R-:W-:Y:S01]  /*2590*/  QGMMA.64x16x32.F32.E4M3.E4M3 R120, gdesc[UR12], R120 ;  /* 0x002000000c7879f3 */ /* 0x000fe20008700878 */
        /* <DEDUP_REMOVED lines=299> */
[----:B-1----:R-:W-:Y:S01]  /*3850*/  CS2R R2, SRZ ;  /* 0x0000000000027805 */ /* 0x002fe2000001ff00 */
        /* <DEDUP_REMOVED lines=20> */
[----:B0-----:R-:W-:Y:S01]  /*39a0*/  IMAD.MOV.U32 R0, RZ, RZ, RZ ;  /* 0x000000ffff007224 */ /* 0x001fe200078e00ff */
[----:B------:R-:W-:Y:S01]  /*39b0*/  QGMMA.64x16x32.F32.E4M3.E4M3 R88, gdesc[UR24], R88 ;  /* 0x00200000185879f3 */ /* 0x000fe20008700858 */
[----:B------:R-:W-:-:S02]  /*39c0*/  UIADD3 UR18, UR44, 0x386, URZ ;  /* 0x000003862c127890 */ /* 0x000fc4000fffe03f */
[----:B------:R-:W-:Y:S01]  /*39d0*/  UIADD3 UR34, UR44, 0x506, URZ ;  /* 0x000005062c227890 */ /* 0x000fe2000fffe03f */
[----:B------:R-:W-:Y:S01]  /*39e0*/  QGMMA.64x16x32.F32.E4M3.E4M3 R104, gdesc[UR20], R104 ;  /* 0x00200000146879f3 */ /* 0x000fe20008700868 */
[----:B------:R-:W-:Y:S02]  /*39f0*/  UIADD3 UR22, UR44, 0x406, URZ ;  /* 0x000004062c167890 */ /* 0x000fe4000fffe03f */
[----:B------:R-:W-:Y:S01]  /*3a00*/  UIADD3 UR26, UR44, 0x586, URZ ;  /* 0x000005862c1a7890 */ /* 0x000fe2000fffe03f */
[----:B------:R-:W-:Y:S01]  /*3a10*/  QGMMA.64x16x32.F32.E4M3.E4M3 R120, gdesc[UR12], R120 ;  /* 0x002000000c7879f3 */ /* 0x000fe20008700878 */
[----:B------:R-:W-:Y:S02]  /*3a20*/  UIADD3 UR14, UR44, 0x486, URZ ;  /* 0x000004862c0e7890 */ /* 0x000fe4000fffe03f */
[----:B------:R-:W-:Y:S01]  /*3a30*/  UIADD3 UR30, UR44, 0x606, URZ ;  /* 0x000006062c1e7890 */ /* 0x000fe2000fffe03f */
[----:B------:R-:W-:Y:S01]  /*3a40*/  UMOV UR17, 0x40000040 ;  /* 0x4000004000117882 */ /* 0x000fe20000000000 */
[----:B------:R-:W-:Y:S01]  /*3a50*/  UIADD3 UR38, UR44, 0x686, URZ ;  /* 0x000006862c267890 */ /* 0x000fe2000fffe03f */
[----:B------:R-:W-:Y:S01]  /*3a60*/  UMOV UR19, 0x40000040 ;  /* 0x4000004000137882 */ /* 0x000fe20000000000 */
[----:B------:R-:W-:Y:S01]  /*3a70*/  UMOV UR20, UR16 ;  /* 0x0000001000147c82 */ /* 0x000fe20008000000 */
[----:B------:R-:W-:Y:S01]  /*3a80*/  UMOV UR21, UR17 ;  /* 0x0000001100157c82 */ /* 0x000fe20008000000 */
[----:B------:R-:W-:Y:S01]  /*3a90*/  UMOV UR23, 0x40000040 ;  /* 0x4000004000177882 */ /* 0x000fe20000000000 */
        /* <DEDUP_REMOVED lines=22> */
[----:B------:R-:W-:-:S02]  /*3c00*/  ULDC UR12, c[0x0][0x50c] ;  /* 0x00014300000c7ab9 */ /* 0x000fc40000000800 */
[----:B------:R-:W-:Y:S01]  /*3c10*/  UISETP.NE.AND UP0, UPT, UR12, 0x8, UPT ;  /* 0x000000080c00788c */ /* 0x000fe2000bf05270 */
        /* <DEDUP_REMOVED lines=18> */
[----:B------:R-:W-:-:S03]  /*3d40*/  UMOV UR17, UR37 ;  /* 0x0000002500117c82 */ /* 0x000fc60008000000 */
[----:B------:R-:W-:Y:S01]  /*3d50*/  QGMMA.64x16x32.F32.E4M3.E4M3 R88, gdesc[UR12], R88 ;  /* 0x002000000c5879f3 */ /* 0x000fe20008700858 */
[----:B------:R-:W-:-:S03]  /*3d60*/  USEL UR12, URZ, 0x1, UP0 ;  /* 0x000000013f0c7887 */ /* 0x000fc60008000000 */
[----:B------:R-:W-:Y:S03]  /*3d70*/  QGMMA.64x16x32.F32.E4M3.E4M3 R104, gdesc[UR20], R104 ;  /* 0x00200000146879f3 */ /* 0x000fe60008700868 */
[----:B------:R-:W-:Y:S01]  /*3d80*/  ISETP.NE.AND P0, PT, RZ, UR12, PT ;  /* 0x0000000cff007c0c */ /* 0x000fe2000bf05270 */
[----:B------:R-:W-:-:S12]  /*3d90*/  QGMMA.64x16x32.F32.E4M3.E4M3 R120, gdesc[UR16], R120, gsb0 ;  /* 0x00200000107879f3 */ /* 0x000fd80008000878 */
[----:B------:R-:W-:Y:S05]  /*3da0*/  @!P0 BRA `(.L_x_22) ;  /* 0x0000000400c88947 */ /* 0x000fea0003800000 */
[----:B------:R-:W-:Y:S02]  /*3db0*/  WARPGROUP.DEPBAR.LE gsb0, 0x0 ;  /* 0x00008000000079c5 */ /* 0x000fe40000010000 */
[----:B------:R-:W-:-:S01]  /*3dc0*/  FADD R0, RZ, R128 ;  /* 0x00000080ff007221 */ /* 0x000fc20000000000 */
[----:B------:R-:W-:Y:S01]  /*3dd0*/  FADD R2, RZ, R129 ;  /* 0x00000081ff027221 */ /* 0x000fe20000000000 */
        /* <DEDUP_REMOVED lines=110> */
[----:B------:R-:W-:-:S06]  /*44c0*/  UMOV UR6, URZ ;  /* 0x0000003f00067c82 */ /* 0x000fcc0008000000 */
.L_x_22:
[----:B------:R-:W-:Y:S01]  /*44d0*/  UIADD3 UR47, UR5, 0x1, URZ ;  /* 0x00000001052f7890 */ /* 0x000fe2000fffe03f */
[----:B------:R-:W-:-:S03]  /*44e0*/  UMOV UR13, 0x1 ;  /* 0x00000001000d7882 */ /* 0x000fc60000000000 */
[----:B------:R-:W-:-:S04]  /*44f0*/  UISETP.NE.AND UP0, UPT, UR47, 0x2, UPT ;  /* 0x000000022f00788c */ /* 0x000fc8000bf05270 */
[----:B------:R-:W-:Y:S02]  /*4500*/  USEL UR46, URZ, 0x1, UP0 ;  /* 0x000000013f2e7887 */ /* 0x000fe40008000000 */
[----:B------:R-:W-:Y:S02]  /*4510*/  USEL UR47, UR47, URZ, UP0 ;  /* 0x0000003f2f2f7287 */ /* 0x000fe40008000000 */
[----:B------:R-:W-:-:S12]  /*4520*/  ULOP3.LUT UR46, UR4, UR46, URZ, 0x3c, !UPT ;  /* 0x0000002e042e7292 */ /* 0x000fd8000f8e3c3f */
.L_x_17:
[----:B------:R-:W-:-:S04]  /*4530*/  UISETP.LT.AND UP0, UPT, UR11, 0x1, UPT ;  /* 0x000000010b00788c */ /* 0x000fc8000bf01270 */
[----:B------:R-:W-:-:S04]  /*4540*/  USEL UR14, UR11, 0x1, UP0 ;  /* 0x000000010b0e7887 */ /* 0x000fc80008000000 */
[----:B------:R-:W-:-:S04]  /*4550*/  UIADD3 UR45, UR11, -UR14, URZ ;  /* 0x8000000e0b2d7290 */ /* 0x000fc8000fffe03f */
[----:B------:R-:W-:-:S06]  /*4560*/  UISETP.GE.AND UP0, UPT, UR45, 0x1, UPT ;  /* 0x000000012d00788c */ /* 0x000fcc000bf06270 */
[----:B------:R-:W-:-:S13]  /*4570*/  PLOP3.LUT P0, PT, PT, PT, UP0, 0x80, 0x0 ;  /* 0x000000000000781c */ /* 0x000fda0003f0f008 */
[----:B------:R-:W-:Y:S05]  /*4580*/  @!P0 BRA `(.L_x_23) ;  /* 0x0000002800108947 */ /* 0x000fea0003800000 */
[----:B------:R-:W-:Y:S01]  /*4590*/  UMOV UR44, UR5 ;  /* 0x00000005002c7c82 */ /* 0x000fe20008000000 */
[----:B------:R-:W-:-:S05]  /*45a0*/  ULDC UR43, c[0x0][0x50c] ;  /* 0x00014300002b7ab9 */ /* 0x000fca0000000800 */
.L_x_31:
[----:B------:R-:W-:-:S06]  /*45b0*/  UISETP.NE.AND UP0, UPT, UR8, 0x3, UPT ;  /* 0x000000030800788c */ /* 0x000fcc000bf05270 */
[----:B------:R-:W-:-:S13]  /*45c0*/  PLOP3.LUT P1, PT, PT, PT, UP0, 0x80, 0x0 ;  /* 0x000000000000781c */ /* 0x000fda0003f2f008 */
[----:B------:R-:W-:Y:S05]  /*45d0*/  @!P1 BRA `(.L_x_24) ;  /* 0x0000000000049947 */ /* 0x000fea0003800000 */
[----:B------:R-:W-:Y:S01]  /*45e0*/  BPT.TRAP 0x1 ;  /* 0x000000040000795c */ /* 0x000fe20000300000 */
.L_x_24:
[----:B------:R-:W0:Y:S01]  /*45f0*/  S2UR UR14, SR_CgaCtaId ;  /* 0x00000000000e79c3 */ /* 0x000e220000008800 */
[----:B------:R-:W-:Y:S01]  /*4600*/  UMOV UR9, 0x400 ;  /* 0x0000040000097882 */ /* 0x000fe20000000000 */
[----:B------:R-:W-:-:S05]  /*4610*/  IMAD.U32 R225, RZ, RZ, UR46 ;  /* 0x0000002effe17e24 */ /* 0x000fca000f8e00ff */
[----:B------:R-:W-:Y:S01]  /*4620*/  SHF.L.U32 R225, R225, 0x1f, RZ ;  /* 0x0000001fe1e17819 */ /* 0x000fe200000006ff */
[----:B0-----:R-:W-:-:S04]  /*4630*/  ULEA UR9, UR14, UR9, 0x18 ;  /* 0x000000090e097291 */ /* 0x001fc8000f8ec03f */
[----:B------:R-:W-:-:S09]  /*4640*/  ULEA UR14, UR47, UR9, 0x3 ;  /* 0x000000092f0e7291 */ /* 0x000fd2000f8e183f */
[----:B------:R0:W1:Y:S01]  /*4650*/  SYNCS.PHASECHK.TRANS64.TRYWAIT P0, [UR14], R225 ;  /* 0x000000e1ff0075a7 */ /* 0x000062000800014e */
[----:B------:R-:W-:Y:S05]  /*4660*/  @!P1 BRA `(.L_x_25) ;  /* 0x0000000000049947 */ /* 0x000fea0003800000 */
[----:B------:R-:W-:Y:S01]  /*4670*/  BPT.TRAP 0x1 ;  /* 0x000000040000795c */ /* 0x000fe20000300000 */
.L_x_25:
[----:B-1----:R-:W-:Y:S05]  /*4680*/  @P0 BRA `(.L_x_26) ;  /* 0x0000000000080947 */ /* 0x002fea0003800000 */
[----:B------:R-:W1:Y:S02]  /*4690*/  SYNCS.PHASECHK.TRANS64.TRYWAIT P0, [UR14], R225 ;  /* 0x000000e1ff0075a7 */ /* 0x000e64000800014e */
[----:B-1----:R-:W-:Y:S05]  /*46a0*/  @!P0 BRA `(.L_x_27) ;  /* 0x000000c800f48947 */ /* 0x002fea0003800000 */
.L_x_26:
[----:B------:R-:W-:Y:S01]  /*46b0*/  UIADD3 UR14, UR9, 0x18100, URZ ;  /* 0x00018100090e7890 */ /* 0x000fe2000fffe03f */
[----:B------:R-:W-:Y:S01]  /*46c0*/  WARPGROUP.ARRIVE ;  /* 0x00000000000079c5 */ /* 0x000fe20000000000 */
[----:B------:R-:W-:Y:S02]  /*46d0*/  UISETP.NE.AND UP0, UPT, UR12, URZ, UPT ;  /* 0x0000003f0c00728c */ /* 0x000fe4000bf05270 */
[----:B------:R-:W-:Y:S02]  /*46e0*/  USHF.R.U32.HI UR14, URZ, 0x4, UR14 ;  /* 0x000000043f0e7899 */ /* 0x000fe4000801160e */
[----:B------:R-:W-:Y:S02]  /*46f0*/  USEL UR13, UR13, URZ, !UP0 ;  /* 0x0000003f0d0d7287 */ /* 0x000fe4000c000000 */
[----:B------:R-:W-:Y:S02]  /*4700*/  ULOP3.LUT UR14, UR14, 0x3fff, URZ, 0xc0, !UPT ;  /* 0x00003fff0e0e7892 */ /* 0x000fe4000f8ec03f */
[----:B------:R-:W-:-:S02]  /*4710*/  ULOP3.LUT UR50, UR10, 0x10000, URZ, 0xfc, !UPT ;  /* 0x000100000a327892 */ /* 0x000fc4000f8efc3f */
[----:B------:R-:W-:Y:S02]  /*4720*/  ULOP3.LUT UR14, UR14, 0x10000, URZ, 0xfc, !UPT ;  /* 0x000100000e0e7892 */ /* 0x000fe4000f8efc3f */
[----:B------:R-:W-:Y:S02]  /*4730*/  UISETP.NE.U32.AND UP0, UPT, UR13, URZ, UPT ;  /* 0x0000003f0d00728c */ /* 0x000fe4000bf05070 */
[----:B------:R-:W-:Y:S02]  /*4740*/  UIMAD UR51, UR47, 0x700, UR14 ;  /* 0x000007002f3378a4 */ /* 0x000fe4000f8e020e */
[----:B------:R-:W-:Y:S02]  /*4750*/  UIMAD UR50, UR47, 0xc00, UR50 ;  /* 0x00000c002f3278a4 */ /* 0x000fe4000f8e0232 */
[----:B------:R-:W-:Y:S02]  /*4760*/  UIADD3 UR22, UR51, 0x80, URZ ;  /* 0x0000008033167890 */ /* 0x000fe4000fffe03f */
[----:B------:R-:W-:-:S02]  /*4770*/  UIADD3 UR18, UR51, 0x100, URZ ;  /* 0x0000010033127890 */ /* 0x000fc4000fffe03f */
[----:B------:R-:W-:Y:S01]  /*4780*/  UIADD3 UR26, UR51, 0x180, URZ ;  /* 0x00000180331a7890 */ /* 0x000fe2000fffe03f */
        /* <DEDUP_REMOVED lines=8> */
[----:B------:R-:W-:Y:S01]  /*4810*/  QGMMA.64x16x32.F32.E4M3.E4M3 R128, gdesc[UR12], R128, UP0 ;  /* 0x002000000c8079f3 */ /* 0x000fe2000bf00880 */
        /* <DEDUP_REMOVED lines=10> */
[----:B------:R-:W-:Y:S01]  /*48c0*/  UIADD3 UR52, UR50, 0x400, URZ ;  /* 0x0000040032347890 */ /* 0x000fe2000fffe03f */
[----:B------:R-:W-:-:S02]  /*48d0*/  UMOV UR28, UR12 ;  /* 0x0000000c001c7c82 */ /* 0x000fc40008000000 */
[----:B------:R-:W-:Y:S01]  /*48e0*/  QGMMA.64x16x32.F32.E4M3.E4M3 R80, gdesc[UR24], R80, UP0 ;  /* 0x00200000185079f3 */ /* 0x000fe2000bf00850 */
[----:B------:R-:W-:Y:S01]  /*48f0*/  UMOV UR29, UR13 ;  /* 0x0000000d001d7c82 */ /* 0x000fe20008000000 */
[----:B------:R-:W-:Y:S01]  /*4900*/  UMOV UR31, 0x40000040 ;  /* 0x40000040001f7882 */ /* 0x000fe20000000000 */
[----:B------:R-:W-:Y:S01]  /*4910*/  UMOV UR36, UR12 ;  /* 0x0000000c00247c82 */ /* 0x000fe20008000000 */
[----:B------:R-:W-:Y:S01]  /*4920*/  UMOV UR37, UR13 ;  /* 0x0000000d00257c82 */ /* 0x000fe20008000000 */
[----:B------:R-:W-:Y:S01]  /*4930*/  UMOV UR39, 0x40000040 ;  /* 0x4000004000277882 */ /* 0x000fe20000000000 */
[----:B------:R-:W-:Y:S01]  /*4940*/  QGMMA.64x16x32.F32.E4M3.E4M3 R64, gdesc[UR28], R64, UP0 ;  /* 0x002000001c4079f3 */ /* 0x000fe2000bf00840 */
[----:B------:R-:W-:Y:S01]  /*4950*/  UIADD3 UR16, UR50, 0x2, URZ ;  /* 0x0000000232107890 */ /* 0x000fe2000fffe03f */
[----:B------:R-:W-:Y:S01]  /*4960*/  UMOV UR32, UR12 ;  /* 0x0000000c00207c82 */ /* 0x000fe20008000000 */
[----:B------:R-:W-:Y:S01]  /*4970*/  UMOV UR33, UR13 ;  /* 0x0000000d00217c82 */ /* 0x000fe20008000000 */
[----:B------:R-:W-:Y:S01]  /*4980*/  UMOV UR35, 0x40000040 ;  /* 0x4000004000237882 */ /* 0x000fe20000000000 */
[----:B------:R-:W-:Y:S01]  /*4990*/  QGMMA.64x16x32.F32.E4M3.E4M3 R48, gdesc[UR36], R48, UP0 ;  /* 0x00200000243079f3 */ /* 0x000fe2000bf00830 */
[----:B------:R-:W-:-:S02]  /*49a0*/  UMOV UR13, 0x40000040 ;  /* 0x40000040000d7882 */ /* 0x000fc40000000000 */
[----:B------:R-:W-:Y:S01]  /*49b0*/  UMOV UR12, UR16 ;  /* 0x00000010000c7c82 */ /* 0x000fe20008000000 */
[----:B------:R-:W-:Y:S01]  /*49c0*/  UIADD3 UR6, UR6, 0x8, URZ ;  /* 0x0000000806067890 */ /* 0x000fe2000fffe03f */
[----:B------:R-:W-:Y:S01]  /*49d0*/  QGMMA.64x16x32.F32.E4M3.E4M3 R32, gdesc[UR32], R32, UP0 ;  /* 0x00200000202079f3 */ /* 0x000fe2000bf00820 */
[----:B------:R-:W-:Y:S01]  /*49e0*/  UMOV UR32, UR52 ;  /* 0x0000003400207c82 */ /* 0x000fe20008000000 */
[----:B------:R-:W-:Y:S01]  /*49f0*/  UMOV UR33, 0x40000040 ;  /* 0x4000004000217882 */ /* 0x000fe20000000000 */
[----:B------:R-:W-:Y:S01]  /*4a00*/  UMOV UR36, UR32 ;  /* 0x0000002000247c82 */ /* 0x000fe20008000000 */
[----:B------:R-:W-:Y:S01]  /*4a10*/  UMOV UR37, UR33 ;  /* 0x0000002100257c82 */ /* 0x000fe20008000000 */
[----:B------:R-:W-:Y:S01]  /*4a20*/  QGMMA.64x16x32.F32.E4M3.E4M3 R24, gdesc[UR32], R24, UP0 ;  /* 0x00200000201879f3 */ /* 0x000fe2000bf00818 */
[----:B------:R-:W-:Y:S01]  /*4a30*/  UMOV UR28, UR32 ;  /* 0x00000020001c7c82 */ /* 0x000fe20008000000 */
        /* <DEDUP_REMOVED lines=12> */
[----:B------:R-:W-:-:S02]  /*4b00*/  UIADD3 UR30, UR51, 0x82, URZ ;  /* 0x00000082331e7890 */ /* 0x000fc4000fffe03f */
[----:B------:R-:W-:Y:S01]  /*4b10*/  QGMMA.64x16x32.F32.E4M3.E4M3 R88, gdesc[UR16], R88, UP0 ;  /* 0x00200000105879f3 */ /* 0x000fe2000bf00858 */
[----:B------:R-:W-:Y:S02]  /*4b20*/  UIADD3 UR18, UR51, 0x2, URZ ;  /* 0x0000000233127890 */ /* 0x000fe4000fffe03f */
[----:B------:R-:W-:Y:S01]  /*4b30*/  UIADD3 UR26, UR51, 0x102, URZ ;  /* 0x00000102331a7890 */ /* 0x000fe2000fffe03f */
[----:B------:R-:W-:Y:S01]  /*4b40*/  QGMMA.64x16x32.F32.E4M3.E4M3 R104, gdesc[UR20], R104, UP0 ;  /* 0x00200000146879f3 */ /* 0x000fe2000bf00868 */
[----:B------:R-:W-:Y:S01]  /*4b50*/  UMOV UR15, 0x40000040 ;  /* 0x40000040000f7882 */ /* 0x000fe20000000000 */
[----:B------:R-:W-:Y:S01]  /*4b60*/  UMOV UR28, UR12 ;  /* 0x0000000c001c7c82 */ /* 0x000fe20008000000 */
[----:B------:R-:W-:Y:S01]  /*4b70*/  UMOV UR29, UR13 ;  /* 0x0000000d001d7c82 */ /* 0x000fe20008000000 */
[----:B------:R-:W-:Y:S01]  /*4b80*/  QGMMA.64x16x32.F32.E4M3.E4M3 R120, gdesc[UR32], R120, UP0 ;  /* 0x00200000207879f3 */ /* 0x000fe2000bf00878 */
[----:B------:R-:W-:Y:S01]  /*4b90*/  UMOV UR14, UR18 ;  /* 0x00000012000e7c82 */ /* 0x000fe20008000000 */
[----:B------:R-:W-:Y:S01]  /*4ba0*/  UIADD3 UR18, UR51, 0x182, URZ ;  /* 0x0000018233127890 */ /* 0x000fe2000fffe03f */
        /* <DEDUP_REMOVED lines=26> */
[----:B------:R-:W-:-:S02]  /*4d50*/  UIADD3 UR52, UR50, 0x404, URZ ;  /* 0x0000040432347890 */ /* 0x000fc4000fffe03f */
[----:B------:R-:W-:Y:S01]  /*4d60*/  UISETP.NE.AND UP0, UPT, UR6, UR43, UPT ;  /* 0x0000002b0600728c */ /* 0x000fe2000bf05270 */
        /* <DEDUP_REMOVED lines=19> */
[----:B------:R-:W-:-:S02]  /*4ea0*/  UIADD3 UR16, UR50, 0x4, URZ ;  /* 0x0000000432107890 */ /* 0x000fc4000fffe03f */
[----:B------:R-:W-:Y:S01]  /*4eb0*/  QGMMA.64x16x32.F32.E4M3.E4M3 R88, gdesc[UR24], R88 ;  /* 0x00200000185879f3 */ /* 0x000fe20008700858 */
[----:B------:R-:W-:Y:S02]  /*4ec0*/  UIADD3 UR17, UR51, 0x4, URZ ;  /* 0x0000000433117890 */ /* 0x000fe4000fffe03f */
[----:B------:R-:W-:Y:S01]  /*4ed0*/  UIADD3 UR22, UR51, 0x84, URZ ;  /* 0x0000008433167890 */ /* 0x000fe2000fffe03f */
[----:B------:R-:W-:Y:S01]  /*4ee0*/  QGMMA.64x16x32.F32.E4M3.E4M3 R104, gdesc[UR28], R104 ;  /* 0x002000001c6879f3 */ /* 0x000fe20008700868 */
[----:B------:R-:W-:Y:S02]  /*4ef0*/  UIADD3 UR18, UR51, 0x104, URZ ;  /* 0x0000010433127890 */ /* 0x000fe4000fffe03f */
        /* <DEDUP_REMOVED lines=34> */
[----:B------:R-:W-:-:S02]  /*5120*/  UMOV UR13, 0x40000040 ;  /* 0x40000040000d7882 */ /* 0x000fc40000000000 */
[----:B------:R-:W-:Y:S01]  /*5130*/  UMOV UR12, UR16 ;  /* 0x00000010000c7c82 */ /* 0x000fe20008000000 */
        /* <DEDUP_REMOVED lines=24> */
[----:B------:R-:W-:Y:S01]  /*52c0*/  UMOV UR15, 0x40000040 ;  /* 0x40000040000f7882 */ /* 0x000fe20000000000 */
[----:B------:R-:W-:Y:S01]  /*52d0*/  UMOV UR28, UR12 ;  /* 0x0000000c001c7c82 */ /* 0x000fe20008000000 */
[----:B------:R-:W-:Y:S01]  /*52e0*/  UMOV UR29, UR13 ;  /* 0x0000000d001d7c82 */ /* 0x000fe20008000000 */
[----:B------:R-:W-:Y:S01]  /*52f0*/  QGMMA.64x16x32.F32.E4M3.E4M3 R120, gdesc[UR32], R120 ;  /* 0x00200000207879f3 */ /* 0x000fe20008700878 */
        /* <DEDUP_REMOVED lines=28> */
[----:B------:R-:W-:-:S03]  /*54c0*/  UIADD3 UR52, UR50, 0xa00, URZ ;  /* 0x00000a0032347890 */ /* 0x000fc6000fffe03f */
        /* <DEDUP_REMOVED lines=116> */
[----:B------:R-:W-:Y:S04]  /*5c10*/  QGMMA.64x16x32.F32.E4M3.E4M3 R48, gdesc[UR20], R48 ;  /* 0x00200000143079f3 */ /* 0x000fe80008700830 */
        /* <DEDUP_REMOVED lines=24> */
[----:B------:R-:W-:Y:S01]  /*5da0*/  UIADD3 UR30, UR51, 0x484, URZ ;  /* 0x00000484331e7890 */ /* 0x000fe2000fffe03f */
[----:B------:R-:W-:Y:S02]  /*5db0*/  UMOV UR24, UR16 ;  /* 0x0000001000187c82 */ /* 0x000fe40008000000 */
[----:B------:R-:W-:Y:S01]  /*5dc0*/  QGMMA.64x16x32.F32.E4M3.E4M3 R120, gdesc[UR12], R120 ;  /* 0x002000000c7879f3 */ /* 0x000fe20008700878 */
[----:B------:R-:W-:Y:S01]  /*5dd0*/  UIADD3 UR14, UR51, 0x504, URZ ;  /* 0x00000504330e7890 */ /* 0x000fe2000fffe03f */
[----:B------:R-:W-:Y:S01]  /*5de0*/  UMOV UR25, 0x40000040 ;  /* 0x4000004000197882 */ /* 0x000fe20000000000 */
        /* <DEDUP_REMOVED lines=30> */
[----:B------:R-:W-:-:S02]  /*5fd0*/  UMOV UR17, 0x40000040 ;  /* 0x4000004000117882 */ /* 0x000fc40000000000 */
        /* <DEDUP_REMOVED lines=30> */
[----:B------:R-:W-:Y:S01]  /*61c0*/  UMOV UR12, UR16 ;  /* 0x00000010000c7c82 */ /* 0x000fe20008000000 */
[----:B------:R-:W-:Y:S01]  /*61d0*/  UMOV UR13, UR17 ;  /* 0x00000011000d7c82 */ /* 0x000fe20008000000 */
[----:B------:R-:W-:Y:S01]  /*61e0*/  UMOV UR15, 0x40000040 ;  /* 0x40000040000f7882 */ /* 0x000fe20000000000 */
[----:B------:R-:W-:Y:S01]  /*61f0*/  UMOV UR20, UR16 ;  /* 0x0000001000147c82 */ /* 0x000fe20008000000 */
[----:B------:R-:W-:Y:S01]  /*6200*/  UMOV UR21, UR17 ;  /* 0x0000001100157c82 */ /* 0x000fe20008000000 */
[----:B------:R-:W-:Y:S01]  /*6210*/  QGMMA.64x16x32.F32.E4M3.E4M3 R128, gdesc[UR16], R128 ;  /* 0x00200000108079f3 */ /* 0x000fe20008700880 */
[----:B------:R-:W-:Y:S01]  /*6220*/  UMOV UR23, 0x40000040 ;  /* 0x4000004000177882 */ /* 0x000fe20000000000 */
[----:B------:R-:W-:Y:S01]  /*6230*/  UIADD3 UR50, UR50, 0xa06, URZ ;  /* 0x00000a0632327890 */ /* 0x000fe2000fffe03f */
[----:B------:R-:W-:Y:S01]  /*6240*/  UMOV UR28, UR16 ;  /* 0x00000010001c7c82 */ /* 0x000fe20008000000 */
[----:B------:R-:W-:Y:S01]  /*6250*/  UMOV UR29, UR17 ;  /* 0x00000011001d7c82 */ /* 0x000fe20008000000 */
[----:B------:R-:W-:Y:S01]  /*6260*/  QGMMA.64x16x32.F32.E4M3.E4M3 R112, gdesc[UR12], R112 ;  /* 0x002000000c7079f3 */ /* 0x000fe20008700870 */
[----:B------:R-:W-:Y:S01]  /*6270*/  UMOV UR31, 0x40000040 ;  /* 0x40000040001f7882 */ /* 0x000fe20000000000 */
        /* <DEDUP_REMOVED lines=11> */
[----:B------:R-:W-:-:S03]  /*6330*/  UMOV UR39, 0x40000040 ;  /* 0x4000004000277882 */ /* 0x000fc60000000000 */
        /* <DEDUP_REMOVED lines=20> */
[----:B------:R-:W-:Y:S04]  /*6480*/  QGMMA.64x16x32.F32.E4M3.E4M3 R88, gdesc[UR20], R88 ;  /* 0x00200000145879f3 */ /* 0x000fe80008700858 */
[----:B------:R-:W-:Y:S01]  /*6490*/  QGMMA.64x16x32.F32.E4M3.E4M3 R104, gdesc[UR12], R104 ;  /* 0x002000000c6879f3 */ /* 0x000fe20008700868 */
[----:B------:R-:W-:-:S03]  /*64a0*/  USEL UR12, URZ, 0x1, UP0 ;  /* 0x000000013f0c7887 */ /* 0x000fc60008000000 */
[----:B------:R-:W-:Y:S03]  /*64b0*/  QGMMA.64x16x32.F32.E4M3.E4M3 R120, gdesc[UR16], R120, gsb0 ;  /* 0x00200000107879f3 */ /* 0x000fe60008000878 */
[----:B------:R-:W-:Y:S01]  /*64c0*/  ISETP.NE.AND P0, PT, RZ, UR12, PT ;  /* 0x0000000cff007c0c */ /* 0x000fe2000bf05270 */
[----:B------:R-:W-:-:S12]  /*64d0*/  WARPGROUP.DEPBAR.LE gsb0, 0x1 ;  /* 0x00008000000079c5 */ /* 0x000fd80000010100 */
[----:B------:R-:W-:Y:S05]  /*64e0*/  @!P0 BRA `(.L_x_28) ;  /* 0x0000000400c88947 */ /* 0x000fea0003800000 */
[----:B------:R-:W-:Y:S02]  /*64f0*/  WARPGROUP.DEPBAR.LE gsb0, 0x0 ;  /* 0x00008000000079c5 */ /* 0x000fe40000010000 */
[----:B------:R-:W-:-:S01]  /*6500*/  FADD R0, R128, R0 ;  /* 0x0000000080007221 */ /* 0x000fc20000000000 */
[----:B------:R-:W-:Y:S01]  /*6510*/  FADD R2, R129, R2 ;  /* 0x0000000281027221 */ /* 0x000fe20000000000 */
        /* <DEDUP_REMOVED lines=110> */
[----:B------:R-:W-:-:S06]  /*6c00*/  UMOV UR6, URZ ;  /* 0x0000003f00067c82 */ /* 0x000fcc0008000000 */
.L_x_28:
[----:B------:R-:W-:Y:S05]  /*6c10*/  @!P1 BRA `(.L_x_29) ;  /* 0x0000000000049947 */ /* 0x000fea0003800000 */
[----:B------:R-:W-:Y:S01]  /*6c20*/  BPT.TRAP 0x1 ;  /* 0x000000040000795c */ /* 0x000fe20000300000 */
.L_x_29:
[----:B01----:R-:W2:Y:S04]  /*6c30*/  LDL R225, [R1] ;  /* 0x0000000001e17983 */ /* 0x003ea80000100800 */
[----:B------:R-:W3:Y:S01]  /*6c40*/  LDL R226, [R1+0x4] ;  /* 0x0000040001e27983 */ /* 0x000ee20000100800 */
[----:B------:R-:W-:Y:S01]  /*6c50*/  UISETP.GT.U32.AND UP0, UPT, UR7, 0x1, UPT ;  /* 0x000000010700788c */ /* 0x000fe2000bf04070 */
[----:B--2---:R-:W-:Y:S01]  /*6c60*/  ISETP.NE.AND P0, PT, R225, RZ, PT ;  /* 0x000000ffe100720c */ /* 0x004fe20003f05270 */
[----:B------:R-:W-:-:S12]  /*6c70*/  IMAD.U32 R225, RZ, RZ, UR44 ;  /* 0x0000002cffe17e24 */ /* 0x000fd8000f8e00ff */
[----:B------:R-:W-:-:S05]  /*6c80*/  @P0 LEA R225, R225, UR9, 0x3 ;  /* 0x00000009e1e10c11 */ /* 0x000fca000f8e18ff */
[----:B------:R-:W-:-:S05]  /*6c90*/  @P0 VIADD R225, R225, 0x10 ;  /* 0x00000010e1e10836 */ /* 0x000fca0000000000 */
[----:B---3--:R-:W-:-:S04]  /*6ca0*/  @P0 PRMT R225, R226, 0x654, R225 ;  /* 0x00000654e2e10816 */ /* 0x008fc800000000e1 */
[----:B------:R0:W-:Y:S01]  /*6cb0*/  @P0 SYNCS.ARRIVE.TRANS64.RED.A1T0 RZ, [R225+URZ], RZ ;  /* 0x000000ffe1ff09a7 */ /* 0x0001e2000810043f */
[----:B------:R-:W-:-:S13]  /*6cc0*/  PLOP3.LUT P0, PT, PT, PT, UP0, 0x80, 0x0 ;  /* 0x000000000000781c */ /* 0x000fda0003f0f008 */
[----:B0-----:R-:W-:Y:S05]  /*6cd0*/  @P0 BRA `(.L_x_30) ;  /* 0x0000000000040947 */ /* 0x001fea0003800000 */
[----:B------:R-:W-:Y:S01]  /*6ce0*/  BPT.TRAP 0x1 ;  /* 0x000000040000795c */ /* 0x000fe20000300000 */
.L_x_30:
[----:B------:R-:W-:Y:S02]  /*6cf0*/  UISETP.GT.AND UP2, UPT, UR45, 0x1, UPT ;  /* 0x000000012d00788c */ /* 0x000fe4000bf44270 */
[----:B------:R-:W-:Y:S02]  /*6d00*/  UIADD3 UR47, UR47, 0x1, URZ ;  /* 0x000000012f2f7890 */ /* 0x000fe4000fffe03f */
[----:B------:R-:W-:Y:S02]  /*6d10*/  UIADD3 UR44, UR44, 0x1, URZ ;  /* 0x000000012c2c7890 */ /* 0x000fe4000fffe03f */
[----:B------:R-:W-:Y:S01]  /*6d20*/  PLOP3.LUT P0, PT, PT, PT, UP2, 0x80, 0x0 ;  /* 0x000000000000781c */ /* 0x000fe20003f0f028 */
[----:B------:R-:W-:Y:S02]  /*6d30*/  UISETP.NE.AND UP0, UPT, UR47, 0x2, UPT ;  /* 0x000000022f00788c */ /* 0x000fe4000bf05270 */
[----:B------:R-:W-:Y:S02]  /*6d40*/  UIADD3 UR14, UR45, -0x1, URZ ;  /* 0xffffffff2d0e7890 */ /* 0x000fe4000fffe03f */
[----:B------:R-:W-:-:S02]  /*6d50*/  USEL UR13, URZ, 0x1, UP0 ;  /* 0x000000013f0d7887 */ /* 0x000fc40008000000 */
[----:B------:R-:W-:Y:S02]  /*6d60*/  UISETP.NE.AND UP1, UPT, UR44, 0x2, UPT ;  /* 0x000000022c00788c */ /* 0x000fe4000bf25270 */
[----:B------:R-:W-:Y:S02]  /*6d70*/  ULOP3.LUT UR46, UR46, UR13, URZ, 0x3c, !UPT ;  /* 0x0000000d2e2e7292 */ /* 0x000fe4000f8e3c3f */
[----:B------:R-:W-:Y:S02]  /*6d80*/  USEL UR47, UR47, URZ, UP0 ;  /* 0x0000003f2f2f7287 */ /* 0x000fe40008000000 */
[----:B------:R-:W-:Y:S01]  /*6d90*/  USEL UR44, UR44, URZ, UP1 ;  /* 0x0000003f2c2c7287 */ /* 0x000fe20008800000 */
[----:B------:R-:W-:Y:S01]  /*6da0*/  UMOV UR13, 0x1 ;  /* 0x00000001000d7882 */ /* 0x000fe20000000000 */
[----:B------:R-:W-:Y:S01]  /*6db0*/  UMOV UR45, UR14 ;  /* 0x0000000e002d7c82 */ /* 0x000fe20008000000 */
[----:B------:R-:W-:Y:S09]  /*6dc0*/  @P0 BRA `(.L_x_31) ;  /* 0xffffffd400f80947 */ /* 0x000ff2000383ffff */
.L_x_23:
[----:B------:R-:W-:-:S04]  /*6dd0*/  UISETP.NE.AND UP0, UPT, UR6, URZ, UPT ;  /* 0x0000003f0600728c */ /* 0x000fc8000bf05270 */
[----:B------:R-:W-:-:S06]  /*6de0*/  USEL UR6, URZ, 0x1, !UP0 ;  /* 0x000000013f067887 */ /* 0x000fcc000c000000 */
[----:B------:R-:W-:-:S13]  /*6df0*/  ISETP.NE.AND P0, PT, RZ, UR6, PT ;  /* 0x00000006ff007c0c */ /* 0x000fda000bf05270 */
[----:B------:R-:W-:Y:S05]  /*6e00*/  @!P0 BRA `(.L_x_32) ;  /* 0x0000000400c48947 */ /* 0x000fea0003800000 */
[----:B------:R-:W-:Y:S02]  /*6e10*/  WARPGROUP.DEPBAR.LE gsb0, 0x0 ;  /* 0x00008000000079c5 */ /* 0x000fe40000010000 */
[----:B------:R-:W-:Y:S01]  /*6e20*/  FADD R0, R128, R0 ;  /* 0x0000000080007221 */ /* 0x000fe20000000000 */
        /* <DEDUP_REMOVED lines=110> */
[----:B------:R-:W-:-:S07]  /*7510*/  FADD R224, R224, R31 ;  /* 0x0000001fe0e07221 */ /* 0x000fce0000000000 */
.L_x_32:
[----:B------:R-:W-:Y:S02]  /*7520*/  WARPGROUP.DEPBAR.LE gsb0, 0x0 ;  /* 0x00008000000079c5 */ /* 0x000fe40000010000 */
[----:B------:R-:W0:Y:S02]  /*7530*/  LDC R24, c[0x0][0x28c] ;  /* 0x0000a300ff187b82 */ /* 0x000e240000000800 */
[----:B0-----:R-:W-:-:S13]  /*7540*/  ISETP.GE.AND P0, PT, R24, 0x1, PT ;  /* 0x000000011800780c */ /* 0x001fda0003f06270 */
[----:B------:R-:W-:Y:S05]  /*7550*/  @!P0 BRA `(.L_x_33) ;  /* 0x0000000000588947 */ /* 0x000fea0003800000 */
[----:B------:R-:W-:-:S06]  /*7560*/  UISETP.NE.AND UP0, UPT, UR8, 0x3, UPT ;  /* 0x000000030800788c */ /* 0x000fcc000bf05270 */
[----:B------:R-:W-:-:S13]  /*7570*/  PLOP3.LUT P0, PT, PT, PT, UP0, 0x80, 0x0 ;  /* 0x000000000000781c */ /* 0x000fda0003f0f008 */
[----:B------:R-:W-:Y:S05]  /*7580*/  @!P0 BRA `(.L_x_34) ;  /* 0x0000000000048947 */ /* 0x000fea0003800000 */
[----:B------:R-:W-:Y:S01]  /*7590*/  BPT.TRAP 0x1 ;  /* 0x000000040000795c */ /* 0x000fe20000300000 */
.L_x_34:
[----:B------:R-:W2:Y:S04]  /*75a0*/  LDL R226, [R1] ;  /* 0x0000000001e27983 */ /* 0x000ea80000100800 */
[----:B------:R-:W3:Y:S01]  /*75b0*/  LDL R225, [R1+0x4] ;  /* 0x0000040001e17983 */ /* 0x000ee20000100800 */
[----:B------:R-:W-:Y:S01]  /*75c0*/  UISETP.LT.AND UP1, UPT, UR11, 0x1, UPT ;  /* 0x000000010b00788c */ /* 0x000fe2000bf21270 */
[----:B------:R-:W-:Y:S01]  /*75d0*/  IMAD.U32 R25, RZ, RZ, UR9 ;  /* 0x00000009ff197e24 */ /* 0x000fe2000f8e00ff */
[----:B--2---:R-:W-:-:S13]  /*75e0*/  ISETP.NE.AND P0, PT, R226, RZ, PT ;  /* 0x000000ffe200720c */ /* 0x004fda0003f05270 */
[----:B------:R-:W-:-:S05]  /*75f0*/  VOTEU.ANY UP0, P0 ;  /* 0x00000000003f7886 */ /* 0x000fca0000000100 */
[----:B------:R-:W-:-:S04]  /*7600*/  @UP0 USEL UR6, UR11, 0x1, UP1 ;  /* 0x000000010b060887 */ /* 0x000fc80008800000 */
[----:B------:R-:W-:Y:S02]  /*7610*/  @UP0 UIADD3 UR6, UR5, UR11, -UR6 ;  /* 0x0000000b05060290 */ /* 0x000fe4000fffe806 */
[----:B------:R-:W-:-:S04]  /*7620*/  UISETP.GT.U32.AND UP0, UPT, UR7, 0x1, UPT ;  /* 0x000000010700788c */ /* 0x000fc8000bf04070 */
[----:B------:R-:W-:-:S04]  /*7630*/  IMAD.U32 R24, RZ, RZ, UR6 ;  /* 0x00000006ff187e24 */ /* 0x000fc8000f8e00ff */
[----:B------:R-:W-:-:S05]  /*7640*/  @P0 IMAD.SHL.U32 R24, R24, 0x8, RZ ;  /* 0x0000000818180824 */ /* 0x000fca00078e00ff */
[----:B------:R-:W-:-:S04]  /*7650*/  @P0 LOP3.LUT R24, R24, 0x8, RZ, 0xc0, !PT ;  /* 0x0000000818180812 */ /* 0x000fc800078ec0ff */
[----:B------:R-:W-:-:S04]  /*7660*/  @P0 IADD3 R24, R25, 0x10, R24 ;  /* 0x0000001019180810 */ /* 0x000fc80007ffe018 */
[----:B---3--:R-:W-:-:S04]  /*7670*/  @P0 PRMT R24, R225, 0x654, R24 ;  /* 0x00000654e1180816 */ /* 0x008fc80000000018 */
[----:B------:R0:W-:Y:S01]  /*7680*/  @P0 SYNCS.ARRIVE.TRANS64.RED.A1T0 RZ, [R24+URZ], RZ ;  /* 0x000000ff18ff09a7 */ /* 0x0001e2000810043f */
[----:B------:R-:W-:-:S13]  /*7690*/  PLOP3.LUT P0, PT, PT, PT, UP0, 0x80, 0x0 ;  /* 0x000000000000781c */ /* 0x000fda0003f0f008 */
[----:B0-----:R-:W-:Y:S05]  /*76a0*/  @P0 BRA `(.L_x_33) ;  /* 0x0000000000040947 */ /* 0x001fea0003800000 */
[----:B------:R-:W-:Y:S01]  /*76b0*/  BPT.TRAP 0x1 ;  /* 0x000000040000795c */ /* 0x000fe20000300000 */
.L_x_33:
[----:B------:R-:W2:Y:S01]  /*76c0*/  LDL.LU R227, [R1+0x14] ;  /* 0x0000140001e37983 */ /* 0x000ea20000300800 */
[----:B------:R-:W0:Y:S01]  /*76d0*/  LDC R28, c[0x0][0x288] ;  /* 0x0000a200ff1c7b82 */ /* 0x000e220000000800 */
[----:B------:R-:W-:Y:S02]  /*76e0*/  ULDC UR6, c[0x0][0x284] ;  /* 0x0000a10000067ab9 */ /* 0x000fe40000000800 */
[----:B------:R-:W3:Y:S01]  /*76f0*/  LDL.LU R225, [R1+0x10] ;  /* 0x0000100001e17983 */ /* 0x000ee20000300800 */
[----:B------:R-:W1:Y:S01]  /*7700*/  S2R R226, SR_TID.X ;  /* 0x0000000000e27919 */ /* 0x000e620000002100 */
[----:B------:R-:W-:Y:S02]  /*7710*/  IMAD.MOV.U32 R37, RZ, RZ, RZ ;  /* 0x000000ffff257224 */ /* 0x000fe400078e00ff */
[----:B------:R-:W-:Y:S01]  /*7720*/  IMAD.MOV.U32 R40, RZ, RZ, -0x1 ;  /* 0xffffffffff287424 */ /* 0x000fe200078e00ff */
[--C-:B-1----:R-:W-:Y:S02]  /*7730*/  SHF.R.U32.HI R24, RZ, 0x7, R226.reuse ;  /* 0x00000007ff187819 */ /* 0x102fe400000116e2 */
[----:B------:R-:W-:-:S02]  /*7740*/  SHF.R.U32.HI R25, RZ, 0x2, R226 ;  /* 0x00000002ff197819 */ /* 0x000fc400000116e2 */
[----:B------:R-:W-:Y:S02]  /*7750*/  LOP3.LUT R26, R226, 0x60, RZ, 0xc0, !PT ;  /* 0x00000060e21a7812 */ /* 0x000fe400078ec0ff */
[----:B------:R-:W-:Y:S02]  /*7760*/  LOP3.LUT R24, R24, 0x1, RZ, 0xc0, !PT ;  /* 0x0000000118187812 */ /* 0x000fe400078ec0ff */
[----:B------:R-:W-:Y:S02]  /*7770*/  LOP3.LUT R25, R25, 0x7, RZ, 0xc0, !PT ;  /* 0x0000000719197812 */ /* 0x000fe400078ec0ff */
[----:B------:R-:W-:Y:S01]  /*7780*/  SHF.R.U32.HI R26, RZ, 0x1, R26 ;  /* 0x00000001ff1a7819 */ /* 0x000fe2000001161a */
[----:B------:R-:W-:-:S03]  /*7790*/  IMAD.SHL.U32 R30, R24, 0x40, RZ ;  /* 0x00000040181e7824 */ /* 0x000fc600078e00ff */
[-CC-:B------:R-:W-:Y:S02]  /*77a0*/  IADD3 R29, RZ, -R26.reuse, -R25.reuse ;  /* 0x8000001aff1d7210 */ /* 0x180fe40007ffe819 */
[----:B------:R-:W-:Y:S02]  /*77b0*/  LOP3.LUT R25, R30, 0x40, R25, 0xe2, !PT ;  /* 0x000000401e197812 */ /* 0x000fe400078ee219 */
[----:B------:R-:W-:Y:S01]  /*77c0*/  LOP3.LUT R27, R226, 0x3, RZ, 0xc0, !PT ;  /* 0x00000003e21b7812 */ /* 0x000fe200078ec0ff */
[----:B------:R-:W-:Y:S01]  /*77d0*/  IMAD R29, R24, -0x40, R29 ;  /* 0xffffffc0181d7824 */ /* 0x000fe200078e021d */
[----:B------:R-:W-:Y:S01]  /*77e0*/  LOP3.LUT R36, R25, R26, RZ, 0xfc, !PT ;  /* 0x0000001a19247212 */ /* 0x000fe200078efcff */
[----:B------:R-:W-:Y:S02]  /*77f0*/  IMAD.SHL.U32 R32, R226, 0x2, RZ ;  /* 0x00000002e2207824 */ /* 0x000fe400078e00ff */
[----:B0-----:R-:W-:Y:S02]  /*7800*/  IMAD R24, R27, -0x2, R28 ;  /* 0xfffffffe1b187824 */ /* 0x001fe400078e021c */
[----:B--2---:R-:W-:-:S02]  /*7810*/  IMAD R41, R227, 0x70, RZ ;  /* 0x00000070e3297824 */ /* 0x004fc400078e02ff */
[----:B---3--:R-:W-:-:S03]  /*7820*/  IMAD R42, R225, 0xc0, RZ ;  /* 0x000000c0e12a7824 */ /* 0x008fc600078e02ff */
[----:B------:R-:W-:-:S04]  /*7830*/  ISETP.GE.AND P0, PT, R41, R28, PT ;  /* 0x0000001c2900720c */ /* 0x000fc80003f06270 */
[C---:B------:R-:W-:Y:S02]  /*7840*/  ISETP.GE.OR P0, PT, R42.reuse, UR6, P0 ;  /* 0x000000062a007c0c */ /* 0x040fe40008706670 */
[----:B------:R-:W-:Y:S01]  /*7850*/  IADD3 R42, -R42, UR6, R29 ;  /* 0x000000062a2a7c10 */ /* 0x000fe2000fffe11d */
[----:B------:R-:W-:Y:S01]  /*7860*/  IMAD.WIDE R36, R225, 0xc0, R36 ;  /* 0x000000c0e1247825 */ /* 0x000fe200078e0224 */
[----:B------:R-:W-:-:S03]  /*7870*/  LOP3.LUT R32, R41, 0x6, R32, 0xf8, !PT ;  /* 0x0000000629207812 */ /* 0x000fc600078ef820 */
[----:B------:R-:W-:-:S06]  /*7880*/  IMAD.IADD R41, R24, 0x1, -R41 ;  /* 0x0000000118297824 */ /* 0x000fcc00078e0a29 */
[----:B------:R-:W-:Y:S05]  /*7890*/  @P0 BRA `(.L_x_35) ;  /* 0x0000007800ec0947 */ /* 0x000fea0003800000 */
[----:B------:R-:W0:Y:S01]  /*78a0*/  LDC.64 R28, c[0x0][0x5c8] ;  /* 0x00017200ff1c7b82 */ /* 0x000e220000000a00 */
[----:B------:R-:W-:Y:S01]  /*78b0*/  USHF.R.S32.HI UR9, URZ, 0x1f, UR42 ;  /* 0x0000001f3f097899 */ /* 0x000fe2000801142a */
[--C-:B------:R-:W-:Y:S01]  /*78c0*/  SHF.R.S32.HI R33, RZ, 0x1f, R32.reuse ;  /* 0x0000001fff217819 */ /* 0x100fe20000011420 */
[----:B------:R-:W-:Y:S01]  /*78d0*/  ULDC.64 UR12, c[0x0][0x5d0] ;  /* 0x00017400000c7ab9 */ /* 0x000fe20000000a00 */
[----:B------:R-:W-:Y:S01]  /*78e0*/  BSSY B0, `(.L_x_35) ;  /* 0x00007b6000007945 */ /* 0x000fe20003800000 */
[----:B------:R-:W-:Y:S02]  /*78f0*/  UIMAD UR6, UR9, UR12, URZ ;  /* 0x0000000c090672a4 */ /* 0x000fe4000f8e023f */
[----:B------:R-:W-:Y:S02]  /*7900*/  IMAD.U32 R27, RZ, RZ, UR12 ;  /* 0x0000000cff1b7e24 */ /* 0x000fe4000f8e00ff */
[----:B------:R-:W-:Y:S02]  /*7910*/  UIMAD UR6, UR42, UR13, UR6 ;  /* 0x0000000d2a0672a4 */ /* 0x000fe4000f8e0206 */
[----:B------:R-:W-:Y:S01]  /*7920*/  IMAD.WIDE.U32 R26, R27, UR42, R32 ;  /* 0x0000002a1b1a7c25 */ /* 0x000fe2000f8e0020 */
[----:B------:R-:W-:-:S03]  /*7930*/  ULDC.64 UR12, c[0x0][0x5c0] ;  /* 0x00017000000c7ab9 */ /* 0x000fc60000000a00 */
[----:B------:R-:W-:Y:S02]  /*7940*/  VIADD R27, R27, UR6 ;  /* 0x000000061b1b7c36 */ /* 0x000fe40008000000 */
[-C--:B0-----:R-:W-:Y:S01]  /*7950*/  IMAD R24, R37, R28.reuse, RZ ;  /* 0x0000001c25187224 */ /* 0x081fe200078e02ff */
[----:B------:R-:W-:Y:S01]  /*7960*/  SHF.L.U64.HI R34, R28, 0x3, R29 ;  /* 0x000000031c227819 */ /* 0x000fe2000001021d */
[----:B------:R-:W-:-:S04]  /*7970*/  IMAD.WIDE.U32 R26, R36, R28, R26 ;  /* 0x0000001c241a7225 */ /* 0x000fc800078e001a */
[----:B------:R-:W-:Y:S01]  /*7980*/  IMAD R25, R36, R29, R24 ;  /* 0x0000001d24197224 */ /* 0x000fe200078e0218 */
[----:B------:R-:W-:Y:S01]  /*7990*/  IADD3 R24, P2, R26, UR12, RZ ;  /* 0x0000000c1a187c10 */ /* 0x000fe2000ff5e0ff */
[C---:B------:R-:W-:Y:S01]  /*79a0*/  IMAD.SHL.U32 R35, R28.reuse, 0x8, RZ ;  /* 0x000000081c237824 */ /* 0x040fe200078e00ff */
[----:B------:R-:W-:Y:S01]  /*79b0*/  LEA R30, P3, R28, R26, 0x7 ;  /* 0x0000001a1c1e7211 */ /* 0x000fe200078638ff */
[----:B------:R-:W-:-:S03]  /*79c0*/  IMAD.IADD R27, R27, 0x1, R25 ;  /* 0x000000011b1b7824 */ /* 0x000fc600078e0219 */
[----:B------:R-:W-:Y:S02]  /*79d0*/  IADD3 R26, P1, P0, R26, UR12, R35 ;  /* 0x0000000c1a1a7c10 */ /* 0x000fe4000f83e023 */
[----:B------:R-:W-:Y:S02]  /*79e0*/  IADD3.X R25, R27, UR13, RZ, P2, !PT ;  /* 0x0000000d1b197c10 */ /* 0x000fe400097fe4ff */
[----:B------:R-:W-:Y:S02]  /*79f0*/  FSETP.NEU.AND P2, PT, RZ, UR40, PT ;  /* 0x00000028ff007c0b */ /* 0x000fe4000bf4d000 */
[----:B------:R-:W-:Y:S02]  /*7a00*/  LEA.HI.X R31, R28, R27, R29, 0x7, P3 ;  /* 0x0000001b1c1f7211 */ /* 0x000fe400018f3c1d */
[C---:B------:R-:W-:Y:S02]  /*7a10*/  IADD3 R28, P3, R30.reuse, UR12, RZ ;  /* 0x0000000c1e1c7c10 */ /* 0x040fe4000ff7e0ff */
[----:B------:R-:W-:-:S02]  /*7a20*/  IADD3 R30, P5, P6, R30, UR12, R35 ;  /* 0x0000000c1e1e7c10 */ /* 0x000fc4000febe023 */
[----:B------:R-:W-:Y:S02]  /*7a30*/  IADD3.X R29, R31, UR13, RZ, P3, !PT ;  /* 0x0000000d1f1d7c10 */ /* 0x000fe40009ffe4ff */
[--C-:B------:R-:W-:Y:S02]  /*7a40*/  IADD3.X R27, R27, UR13, R34.reuse, P1, P0 ;  /* 0x0000000d1b1b7c10 */ /* 0x100fe40008fe0422 */
[----:B------:R-:W-:Y:S01]  /*7a50*/  IADD3.X R31, R31, UR13, R34, P5, P6 ;  /* 0x0000000d1f1f7c10 */ /* 0x000fe2000afec422 */
[----:B------:R-:W-:Y:S06]  /*7a60*/  @!P2 BRA `(.L_x_36) ;  /* 0x0000005c0064a947 */ /* 0x000fec0003800000 */
[----:B------:R-:W-:Y:S01]  /*7a70*/  ULDC.64 UR12, c[0x0][0x5b8] ;  /* 0x00016e00000c7ab9 */ /* 0x000fe20000000a00 */
[----:B------:R-:W-:Y:S01]  /*7a80*/  ISETP.GE.AND P3, PT, R42, 0x1, PT ;  /* 0x000000012a00780c */ /* 0x000fe20003f66270 */
[----:B------:R-:W-:Y:S02]  /*7a90*/  UIMAD UR6, UR9, UR12, URZ ;  /* 0x0000000c090672a4 */ /* 0x000fe4000f8e023f */
[----:B------:R-:W-:Y:S01]  /*7aa0*/  IMAD.U32 R35, RZ, RZ, UR12 ;  /* 0x0000000cff237e24 */ /* 0x000fe2000f8e00ff */
[----:B------:R-:W-:Y:S01]  /*7ab0*/  ULDC.64 UR14, c[0x0][0x5a8] ;  /* 0x00016a00000e7ab9 */ /* 0x000fe20000000a00 */
[----:B------:R-:W-:Y:S01]  /*7ac0*/  ISETP.LT.OR P1, PT, R41, 0x1, !P3 ;  /* 0x000000012900780c */ /* 0x000fe20005f21670 */
[----:B------:R-:W-:Y:S02]  /*7ad0*/  UIMAD UR6, UR42, UR13, UR6 ;  /* 0x0000000d2a0672a4 */ /* 0x000fe4000f8e0206 */
[----:B------:R-:W-:Y:S01]  /*7ae0*/  IMAD.WIDE.U32 R32, R35, UR42, R32 ;  /* 0x0000002a23207c25 */ /* 0x000fe2000f8e0020 */
[----:B------:R-:W-:Y:S01]  /*7af0*/  BSSY B1, `(.L_x_37) ;  /* 0x000000c000017945 */ /* 0x000fe20003800000 */
[----:B------:R-:W-:Y:S01]  /*7b00*/  ULDC.64 UR12, c[0x0][0x5b0] ;  /* 0x00016c00000c7ab9 */ /* 0x000fe20000000a00 */
[----:B------:R-:W-:Y:S01]  /*7b10*/  PRMT R34, RZ, 0x7610, R34 ;  /* 0x00007610ff227816 */ /* 0x000fe20000000022 */
[----:B------:R-:W-:-:S02]  /*7b20*/  IMAD.MOV.U32 R38, RZ, RZ, R32 ;  /* 0x000000ffff267224 */ /* 0x000fc400078e0020 */
[----:B------:R-:W-:Y:S02]  /*7b30*/  VIADD R39, R33, UR6 ;  /* 0x0000000621277c36 */ /* 0x000fe40008000000 */
[----:B------:R-:W-:Y:S02]  /*7b40*/  IMAD R35, R37, UR12, RZ ;  /* 0x0000000c25237c24 */ /* 0x000fe4000f8e02ff */
[----:B------:R-:W-:-:S04]  /*7b50*/  IMAD.WIDE.U32 R32, R36, UR12, R38 ;  /* 0x0000000c24207c25 */ /* 0x000fc8000f8e0026 */
[----:B------:R-:W-:Y:S01]  /*7b60*/  IMAD R35, R36, UR13, R35 ;  /* 0x0000000d24237c24 */ /* 0x000fe2000f8e0223 */
[----:B------:R-:W-:-:S04]  /*7b70*/  IADD3 R32, P0, R32, UR14, RZ ;  /* 0x0000000e20207c10 */ /* 0x000fc8000ff1e0ff */
[----:B------:R-:W-:Y:S01]  /*7b80*/  IADD3.X R33, R33, UR15, R35, P0, !PT ;  /* 0x0000000f21217c10 */ /* 0x000fe200087fe423 */
[----:B------:R-:W-:Y:S08]  /*7b90*/  @P1 BRA `(.L_x_38) ;  /* 0x0000000000041947 */ /* 0x000ff00003800000 */
[----:B------:R0:W5:Y:S02]  /*7ba0*/  LDG.E.U8 R34, desc[UR48][R32.64] ;  /* 0x0000003020227981 */ /* 0x000164000c1e1100 */
.L_x_38:
[----:B------:R-:W-:Y:S05]  /*7bb0*/  BSYNC B1 ;  /* 0x0000000000017941 */ /* 0x000fea0003800000 */
.L_x_37:
[----:B-----5:R-:W-:Y:S01]  /*7bc0*/  LOP3.LUT R34, R34, 0xff, RZ, 0xc0, !PT ;  /* 0x000000ff22227812 */ /* 0x020fe200078ec0ff */
[----:B------:R-:W-:Y:S01]  /*7bd0*/  BSSY B1, `(.L_x_39) ;  /* 0x000000b000017945 */ /* 0x000fe20003800000 */
[----:B------:R-:W-:Y:S02]  /*7be0*/  ISETP.LT.OR P0, PT, R41, 0x2, !P3 ;  /* 0x000000022900780c */ /* 0x000fe40005f01670 */
[----:B------:R-:W-:-:S05]  /*7bf0*/  F2FP.F16.E4M3.UNPACK_B R34, R34 ;  /* 0x00000022ff22723e */ /* 0x000fca00020006ff */
[----:B------:R-:W-:-:S05]  /*7c00*/  HADD2.F32 R34, -RZ, R34.H0_H0 ;  /* 0x20000022ff227230 */ /* 0x000fca0000004100 */
[----:B------:R-:W-:-:S04]  /*7c10*/  FMUL R35, R34, UR40 ;  /* 0x0000002822237c20 */ /* 0x000fc80008400000 */
[----:B------:R-:W-:Y:S01]  /*7c20*/  FFMA R35, R0, UR41, R35 ;  /* 0x0000002900237c23 */ /* 0x000fe20008000023 */
[----:B------:R-:W-:-:S04]  /*7c30*/  PRMT R0, RZ, 0x7610, R0 ;  /* 0x00007610ff007816 */ /* 0x000fc80000000000 */
[----:B------:R-:W-:-:S05]  /*7c40*/  F2FP.SATFINITE.E4M3.F32.PACK_AB_MERGE_C R35, RZ, R35, RZ ;  /* 0x00000023ff23723e */ /* 0x000fca00048070ff */
[----:B------:R1:W-:Y:S01]  /*7c50*/  @!P1 STG.E.U8 desc[UR48][R24.64], R35 ;  /* 0x0000002318009986 */ /* 0x0003e2000c101130 */
[----:B------:R-:W-:Y:S05]  /*7c60*/  @P0 BRA `(.L_x_40) ;  /* 0x0000000000040947 */ /* 0x000fea0003800000 */
[----:B------:R2:W5:Y:S02]  /*7c70*/  LDG.E.U8 R0, desc[UR48][R32.64+0x1] ;  /* 0x0000013020007981 */ /* 0x000564000c1e1100 */
.L_x_40:
[----:B------:R-:W-:Y:S05]  /*7c80*/  BSYNC B1 ;  /* 0x0000000000017941 */ /* 0x000fea0003800000 */
.L_x_39:
[----:B-----5:R-:W-:Y:S01]  /*7c90*/  LOP3.LUT R0, R0, 0xff, RZ, 0xc0, !PT ;  /* 0x000000ff00007812 */ /* 0x020fe200078ec0ff */
[----:B------:R-:W-:Y:S01]  /*7ca0*/  BSSY B1, `(.L_x_41) ;  /* 0x0000013000017945 */ /* 0x000fe20003800000 */
[----:B------:R-:W-:Y:S02]  /*7cb0*/  IADD3 R45, P1, R36, 0x8, RZ ;  /* 0x00000008242d7810 */ /* 0x000fe40007f3e0ff */
[----:B------:R-:W-:Y:S02]  /*7cc0*/  F2FP.F16.E4M3.UNPACK_B R0, R0 ;  /* 0x00000000ff00723e */ /* 0x000fe400020006ff */
[----:B------:R-:W-:Y:S01]  /*7cd0*/  ISETP.GE.AND P2, PT, R42, 0x9, PT ;  /* 0x000000092a00780c */ /* 0x000fe20003f46270 */
[----:B------:R-:W-:Y:S02]  /*7ce0*/  IMAD.X R34, RZ, RZ, R37, P1 ;  /* 0x000000ffff227224 */ /* 0x000fe400008e0625 */
[----:B------:R-:W-:Y:S01]  /*7cf0*/  HADD2.F32 R0, -RZ, R0.H0_H0 ;  /* 0x20000000ff007230 */ /* 0x000fe20000004100 */
[----:B------:R-:W-:-:S04]  /*7d00*/  ISETP.LT.OR P5, PT, R41, 0x1, !P2 ;  /* 0x000000012900780c */ /* 0x000fc800057a1670 */
[----:B------:R-:W-:Y:S01]  /*7d10*/  FMUL R43, R0, UR40 ;  /* 0x00000028002b7c20 */ /* 0x000fe20008400000 */
[----:B------:R-:W-:Y:S02]  /*7d20*/  IMAD R0, R34, UR12, RZ ;  /* 0x0000000c22007c24 */ /* 0x000fe4000f8e02ff */
[----:B-1----:R-:W-:-:S04]  /*7d30*/  IMAD.WIDE.U32 R34, R45, UR12, R38 ;  /* 0x0000000c2d227c25 */ /* 0x002fc8000f8e0026 */
[----:B------:R-:W-:Y:S01]  /*7d40*/  FFMA R43, R2, UR41, R43 ;  /* 0x00000029022b7c23 */ /* 0x000fe2000800002b */
[----:B------:R-:W-:Y:S01]  /*7d50*/  IMAD R45, R45, UR13, R0 ;  /* 0x0000000d2d2d7c24 */ /* 0x000fe2000f8e0200 */
[----:B------:R-:W-:-:S03]  /*7d60*/  IADD3 R34, P1, R34, UR14, RZ ;  /* 0x0000000e22227c10 */ /* 0x000fc6000ff3e0ff */
[----:B------:R-:W-:Y:S02]  /*7d70*/  F2FP.SATFINITE.E4M3.F32.PACK_AB_MERGE_C R43, RZ, R43, RZ ;  /* 0x0000002bff2b723e */ /* 0x000fe400048070ff */
[----:B------:R-:W-:Y:S02]  /*7d80*/  IADD3.X R35, R35, UR15, R45, P1, !PT ;  /* 0x0000000f23237c10 */ /* 0x000fe40008ffe42d */
[----:B------:R-:W-:Y:S01]  /*7d90*/  PRMT R0, RZ, 0x7610, R0 ;  /* 0x00007610ff007816 */ /* 0x000fe20000000000 */
[----:B------:R1:W-:Y:S01]  /*7da0*/  @!P0 STG.E.U8 desc[UR48][R24.64+0x1], R43 ;  /* 0x0000012b18008986 */ /* 0x0003e2000c101130 */
[----:B------:R-:W-:Y:S05]  /*7db0*/  @P5 BRA `(.L_x_42) ;  /* 0x0000000000045947 */ /* 0x000fea0003800000 */
[----:B------:R3:W5:Y:S02]  /*7dc0*/  LDG.E.U8 R0, desc[UR48][R34.64] ;  /* 0x0000003022007981 */ /* 0x000764000c1e1100 */
.L_x_42:
[----:B------:R-:W-:Y:S05]  /*7dd0*/  BSYNC B1 ;  /* 0x0000000000017941 */ /* 0x000fea0003800000 */
.L_x_41:
[----:B-----5:R-:W-:Y:S01]  /*7de0*/  LOP3.LUT R0, R0, 0xff, RZ, 0xc0, !PT ;  /* 0x000000ff00007812 */ /* 0x020fe200078ec0ff */
[----:B------:R-:W-:Y:S01]  /*7df0*/  BSSY B1, `(.L_x_43) ;  /* 0x000000b000017945 */ /* 0x000fe20003800000 */
[----:B------:R-:W-:Y:S02]  /*7e00*/  ISETP.LT.OR P0, PT, R41, 0x2, !P2 ;  /* 0x000000022900780c */ /* 0x000fe40005701670 */
[----:B------:R-:W-:-:S05]  /*7e10*/  F2FP.F16.E4M3.UNPACK_B R0, R0 ;  /* 0x00000000ff00723e */ /* 0x000fca00020006ff */
[----:B------:R-:W-:-:S05]  /*7e20*/  HADD2.F32 R0, -RZ, R0.H0_H0 ;  /* 0x20000000ff007230 */ /* 0x000fca0000004100 */
[----:B------:R-:W-:-:S04]  /*7e30*/  FMUL R0, R0, UR40 ;  /* 0x0000002800007c20 */ /* 0x000fc80008400000 */
[----:B------:R-:W-:-:S05]  /*7e40*/  FFMA R0, R3, UR41, R0 ;  /* 0x0000002903007c23 */ /* 0x000fca0008000000 */
[----:B------:R-:W-:Y:S02]  /*7e50*/  F2FP.SATFINITE.E4M3.F32.PACK_AB_MERGE_C R3, RZ, R0, RZ ;  /* 0x00000000ff03723e */ /* 0x000fe400048070ff */
[----:B------:R-:W-:-:S03]  /*7e60*/  PRMT R0, RZ, 0x7610, R0 ;  /* 0x00007610ff007816 */ /* 0x000fc60000000000 */
[----:B------:R4:W-:Y:S01]  /*7e70*/  @!P5 STG.E.U8 desc[UR48][R26.64], R3 ;  /* 0x000000031a00d986 */ /* 0x0009e2000c101130 */
[----:B------:R-:W-:Y:S05]  /*7e80*/  @P0 BRA `(.L_x_44) ;  /* 0x0000000000040947 */ /* 0x000fea0003800000 */
[----:B------:R0:W5:Y:S02]  /*7e90*/  LDG.E.U8 R0, desc[UR48][R34.64+0x1] ;  /* 0x0000013022007981 */ /* 0x000164000c1e1100 */
.L_x_44:
[----:B------:R-:W-:Y:S05]  /*7ea0*/  BSYNC B1 ;  /* 0x0000000000017941 */ /* 0x000fea0003800000 */
.L_x_43:
[----:B-----5:R-:W-:Y:S01]  /*7eb0*/  LOP3.LUT R0, R0, 0xff, RZ, 0xc0, !PT ;  /* 0x000000ff00007812 */ /* 0x020fe200078ec0ff */
[----:B------:R-:W-:Y:S01]  /*7ec0*/  BSSY B1, `(.L_x_45) ;  /* 0x000000b000017945 */ /* 0x000fe20003800000 */
[----:B------:R-:W-:Y:S02]  /*7ed0*/  ISETP.LT.OR P1, PT, R41, 0x9, !P3 ;  /* 0x000000092900780c */ /* 0x000fe40005f21670 */
[----:B------:R-:W-:-:S05]  /*7ee0*/  F2FP.F16.E4M3.UNPACK_B R0, R0 ;  /* 0x00000000ff00723e */ /* 0x000fca00020006ff */
[----:B------:R-:W-:-:S05]  /*7ef0*/  HADD2.F32 R0, -RZ, R0.H0_H0 ;  /* 0x20000000ff007230 */ /* 0x000fca0000004100 */
[----:B----4-:R-:W-:Y:S01]  /*7f00*/  FMUL R3, R0, UR40 ;  /* 0x0000002800037c20 */ /* 0x010fe20008400000 */
[----:B------:R-:W-:-:S03]  /*7f10*/  PRMT R0, RZ, 0x7610, R0 ;  /* 0x00007610ff007816 */ /* 0x000fc60000000000 */
[----:B------:R-:W-:-:S05]  /*7f20*/  FFMA R3, R4, UR41, R3 ;  /* 0x0000002904037c23 */ /* 0x000fca0008000003 */
[----:B------:R-:W-:-:S05]  /*7f30*/  F2FP.SATFINITE.E4M3.F32.PACK_AB_MERGE_C R3, RZ, R3, RZ ;  /* 0x00000003ff03723e */ /* 0x000fca00048070ff */
[----:B------:R4:W-:Y:S01]  /*7f40*/  @!P0 STG.E.U8 desc[UR48][R26.64+0x1], R3 ;  /* 0x000001031a008986 */ /* 0x0009e2000c101130 */
[----:B------:R-:W-:Y:S05]  /*7f50*/  @P1 BRA `(.L_x_46) ;  /* 0x0000000000041947 */ /* 0x000fea0003800000 */
[----:B------:R0:W5:Y:S02]  /*7f60*/  LDG.E.U8 R0, desc[UR48][R32.64+0x8] ;  /* 0x0000083020007981 */ /* 0x000164000c1e1100 */
.L_x_46:
[----:B------:R-:W-:Y:S05]  /*7f70*/  BSYNC B1 ;  /* 0x0000000000017941 */ /* 0x000fea0003800000 */
.L_x_45:
[----:B-----5:R-:W-:Y:S01]  /*7f80*/  LOP3.LUT R0, R0, 0xff, RZ, 0xc0, !PT ;  /* 0x000000ff00007812 */ /* 0x020fe200078ec0ff */
[----:B------:R-:W-:Y:S01]  /*7f90*/  BSSY B1, `(.L_x_47) ;  /* 0x000000b000017945 */ /* 0x000fe20003800000 */
[----:B------:R-:W-:Y:S02]  /*7fa0*/  ISETP.LT.OR P0, PT, R41, 0xa, !P3 ;  /* 0x0000000a2900780c */ /* 0x000fe40005f01670 */
[----:B------:R-:W-:-:S05]  /*7fb0*/  F2FP.F16.E4M3.UNPACK_B R0, R0 ;  /* 0x00000000ff00723e */ /* 0x000fca00020006ff */
[----:B------:R-:W-:-:S05]  /*7fc0*/  HADD2.F32 R0, -RZ, R0.H0_H0 ;  /* 0x20000000ff007230 */ /* 0x000fca0000004100 */
[----:B------:R-:W-:-:S04]  /*7fd0*/  FMUL R0, R0, UR40 ;  /* 0x0000002800007c20 */ /* 0x000fc80008400000 */
[----:B------:R-:W-:-:S05]  /*7fe0*/  FFMA R0, R5, UR41, R0 ;  /* 0x0000002905007c23 */ /* 0x000fca0008000000 */
[----:B----4-:R-:W-:Y:S02]  /*7ff0*/  F2FP.SATFINITE.E4M3.F32.PACK_AB_MERGE_C R3, RZ, R0, RZ ;  /* 0x00000000ff03723e */ /* 0x010fe400048070ff */
[----:B------:R-:W-:-:S03]  /*8000*/  PRMT R0, RZ, 0x7610, R0 ;  /* 0x00007610ff007816 */ /* 0x000fc60000000000 */
[----:B------:R4:W-:Y:S01]  /*8010*/  @!P1 STG.E.U8 desc[UR48][R24.64+0x8], R3 ;  /* 0x0000080318009986 */ /* 0x0009e2000c101130 */
[----:B------:R-:W-:Y:S05]  /*8020*/  @P0 BRA `(.L_x_48) ;  /* 0x0000000000040947 */ /* 0x000fea0003800000 */
[----:B------:R0:W5:Y:S02]  /*8030*/  LDG.E.U8 R0, desc[UR48][R32.64+0x9] ;  /* 0x0000093020007981 */ /* 0x000164000c1e1100 */
.L_x_48:
[----:B------:R-:W-:Y:S05]  /*8040*/  BSYNC B1 ;  /* 0x0000000000017941 */ /* 0x000fea0003800000 */
.L_x_47:
        /* <DEDUP_REMOVED lines=12> */
.L_x_50:
[----:B------:R-:W-:Y:S05]  /*8110*/  BSYNC B1 ;  /* 0x0000000000017941 */ /* 0x000fea0003800000 */
.L_x_49:
        /* <DEDUP_REMOVED lines=12> */
.L_x_52:
[----:B------:R-:W-:Y:S05]  /*81e0*/  BSYNC B1 ;  /* 0x0000000000017941 */ /* 0x000fea0003800000 */
.L_x_51:
        /* <DEDUP_REMOVED lines=10> */
[----:B----4-:R-:W-:-:S04]  /*8290*/  IMAD.WIDE.U32 R2, R7, UR12, R38 ;  /* 0x0000000c07027c25 */ /* 0x010fc8000f8e0026 */
        /* <DEDUP_REMOVED lines=9> */
.L_x_54:
[----:B------:R-:W-:Y:S05]  /*8330*/  BSYNC B1 ;  /* 0x0000000000017941 */ /* 0x000fea0003800000 */
.L_x_53:
        /* <DEDUP_REMOVED lines=12> */
.L_x_56:
[----:B------:R-:W-:Y:S05]  /*8400*/  BSYNC B1 ;  /* 0x0000000000017941 */ /* 0x000fea0003800000 */
.L_x_55:
[----:B-----5:R-:W-:Y:S01]  /*8410*/  LOP3.LUT R0, R0, 0xff, RZ, 0xc0, !PT ;  /* 0x000000ff00007812 */ /* 0x020fe200078ec0ff */
[----:B------:R-:W-:Y:S01]  /*8420*/  BSSY B1, `(.L_x_57) ;  /* 0x0000013000017945 */ /* 0x000fe20003800000 */
[----:B------:R-:W-:Y:S02]  /*8430*/  IADD3 R7, P0, R36, 0x88, RZ ;  /* 0x0000008824077810 */ /* 0x000fe40007f1e0ff */
[----:B------:R-:W-:-:S03]  /*8440*/  F2FP.F16.E4M3.UNPACK_B R0, R0 ;  /* 0x00000000ff00723e */ /* 0x000fc600020006ff */
[----:B------:R-:W-:Y:S01]  /*8450*/  IMAD.X R36, RZ, RZ, R37, P0 ;  /* 0x000000ffff247224 */ /* 0x000fe200000e0625 */
[----:B------:R-:W-:Y:S01]  /*8460*/  ISETP.GE.AND P0, PT, R42, 0x89, PT ;  /* 0x000000892a00780c */ /* 0x000fe20003f06270 */
[----:B------:R-:W-:Y:S02]  /*8470*/  HADD2.F32 R0, -RZ, R0.H0_H0 ;  /* 0x20000000ff007230 */ /* 0x000fe40000004100 */
[----:B------:R-:W-:Y:S02]  /*8480*/  IMAD R36, R36, UR12, RZ ;  /* 0x0000000c24247c24 */ /* 0x000fe4000f8e02ff */
[----:B------:R-:W-:-:S04]  /*8490*/  IMAD.WIDE.U32 R38, R7, UR12, R38 ;  /* 0x0000000c07267c25 */ /* 0x000fc8000f8e0026 */
[----:B----4-:R-:W-:Y:S01]  /*84a0*/  FMUL R5, R0, UR40 ;  /* 0x0000002800057c20 */ /* 0x010fe20008400000 */
[----:B------:R-:W-:Y:S01]  /*84b0*/  PRMT R0, RZ, 0x7610, R0 ;  /* 0x00007610ff007816 */ /* 0x000fe20000000000 */
[----:B------:R-:W-:Y:S02]  /*84c0*/  IMAD R7, R7, UR13, R36 ;  /* 0x0000000d07077c24 */ /* 0x000fe4000f8e0224 */
[----:B------:R-:W-:Y:S01]  /*84d0*/  FFMA R5, R10, UR41, R5 ;  /* 0x000000290a057c23 */ /* 0x000fe20008000005 */
[----:B------:R-:W-:-:S04]  /*84e0*/  IADD3 R4, P6, R38, UR14, RZ ;  /* 0x0000000e26047c10 */ /* 0x000fc8000ffde0ff */
[----:B------:R-:W-:Y:S02]  /*84f0*/  F2FP.SATFINITE.E4M3.F32.PACK_AB_MERGE_C R9, RZ, R5, RZ ;  /* 0x00000005ff09723e */ /* 0x000fe400048070ff */
[----:B------:R-:W-:-:S03]  /*8500*/  IADD3.X R5, R39, UR15, R7, P6, !PT ;  /* 0x0000000f27057c10 */ /* 0x000fc6000b7fe407 */
[----:B------:R4:W-:Y:S01]  /*8510*/  @!P5 STG.E.U8 desc[UR48][R28.64+0x1], R9 ;  /* 0x000001091c00d986 */ /* 0x0009e2000c101130 */
[----:B------:R-:W-:-:S13]  /*8520*/  ISETP.LT.OR P5, PT, R41, 0x1, !P0 ;  /* 0x000000012900780c */ /* 0x000fda00047a1670 */
[----:B----4-:R-:W-:Y:S05]  /*8530*/  @P5 BRA `(.L_x_58) ;  /* 0x0000000000045947 */ /* 0x010fea0003800000 */
[----:B------:R4:W5:Y:S02]  /*8540*/  LDG.E.U8 R0, desc[UR48][R4.64] ;  /* 0x0000003004007981 */ /* 0x000964000c1e1100 */
.L_x_58:
[----:B------:R-:W-:Y:S05]  /*8550*/  BSYNC B1 ;  /* 0x0000000000017941 */ /* 0x000fea0003800000 */
.L_x_57:
        /* <DEDUP_REMOVED lines=12> */
.L_x_60:
[----:B------:R-:W-:Y:S05]  /*8620*/  BSYNC B1 ;  /* 0x0000000000017941 */ /* 0x000fea0003800000 */
.L_x_59:
[----:B-----5:R-:W-:Y:S01]  /*8630*/  LOP3.LUT R0, R0, 0xff, RZ, 0xc0, !PT ;  /* 0x000000ff00007812 */ /* 0x020fe200078ec0ff */
[----:B------:R-:W-:Y:S01]  /*8640*/  BSSY B1, `(.L_x_61) ;  /* 0x000000b000017945 */ /* 0x000fe20003800000 */
[----:B------:R-:W-:Y:S02]  /*8650*/  ISETP.LT.OR P5, PT, R41, 0x9, !P1 ;  /* 0x000000092900780c */ /* 0x000fe40004fa1670 */
[----:B------:R-:W-:-:S05]  /*8660*/  F2FP.F16.E4M3.UNPACK_B R0, R0 ;  /* 0x00000000ff00723e */ /* 0x000fca00020006ff */
[----:B------:R-:W-:-:S05]  /*8670*/  HADD2.F32 R0, -RZ, R0.H0_H0 ;  /* 0x20000000ff007230 */ /* 0x000fca0000004100 */
[----:B0-----:R-:W-:Y:S01]  /*8680*/  FMUL R7, R0, UR40 ;  /* 0x0000002800077c20 */ /* 0x001fe20008400000 */
[----:B------:R-:W-:-:S03]  /*8690*/  PRMT R0, RZ, 0x7610, R0 ;  /* 0x00007610ff007816 */ /* 0x000fc60000000000 */
[----:B------:R-:W-:-:S05]  /*86a0*/  FFMA R7, R12, UR41, R7 ;  /* 0x000000290c077c23 */ /* 0x000fca0008000007 */
[----:B------:R-:W-:-:S05]  /*86b0*/  F2FP.SATFINITE.E4M3.F32.PACK_AB_MERGE_C R7, RZ, R7, RZ ;  /* 0x00000007ff07723e */ /* 0x000fca00048070ff */
[----:B------:R0:W-:Y:S01]  /*86c0*/  @!P6 STG.E.U8 desc[UR48][R30.64+0x1], R7 ;  /* 0x000001071e00e986 */ /* 0x0001e2000c101130 */
[----:B------:R-:W-:Y:S05]  /*86d0*/  @P5 BRA `(.L_x_62) ;  /* 0x0000000000045947 */ /* 0x000fea0003800000 */
[----:B------:R0:W5:Y:S02]  /*86e0*/  LDG.E.U8 R0, desc[UR48][R2.64+0x8] ;  /* 0x0000083002007981 */ /* 0x000164000c1e1100 */
.L_x_62:
[----:B------:R-:W-:Y:S05]  /*86f0*/  BSYNC B1 ;  /* 0x0000000000017941 */ /* 0x000fea0003800000 */
.L_x_61:
[----:B-----5:R-:W-:Y:S01]  /*8700*/  LOP3.LUT R0, R0, 0xff, RZ, 0xc0, !PT ;  /* 0x000000ff00007812 */ /* 0x020fe200078ec0ff */
[----:B------:R-:W-:Y:S01]  /*8710*/  BSSY B1, `(.L_x_63) ;  /* 0x000000b000017945 */ /* 0x000fe20003800000 */
[----:B------:R-:W-:Y:S02]  /*8720*/  ISETP.LT.OR P6, PT, R41, 0xa, !P1 ;  /* 0x0000000a2900780c */ /* 0x000fe40004fc1670 */
[----:B------:R-:W-:-:S05]  /*8730*/  F2FP.F16.E4M3.UNPACK_B R0, R0 ;  /* 0x00000000ff00723e */ /* 0x000fca00020006ff */
[----:B------:R-:W-:-:S05]  /*8740*/  HADD2.F32 R0, -RZ, R0.H0_H0 ;  /* 0x20000000ff007230 */ /* 0x000fca0000004100 */
[----:B------:R-:W-:-:S04]  /*8750*/  FMUL R0, R0, UR40 ;  /* 0x0000002800007c20 */ /* 0x000fc80008400000 */
[----:B------:R-:W-:-:S05]  /*8760*/  FFMA R0, R13, UR41, R0 ;  /* 0x000000290d007c23 */ /* 0x000fca0008000000 */
[----:B0-----:R-:W-:Y:S02]  /*8770*/  F2FP.SATFINITE.E4M3.F32.PACK_AB_MERGE_C R7, RZ, R0, RZ ;  /* 0x00000000ff07723e */ /* 0x001fe400048070ff */
[----:B------:R-:W-:-:S03]  /*8780*/  PRMT R0, RZ, 0x7610, R0 ;  /* 0x00007610ff007816 */ /* 0x000fc60000000000 */
[----:B------:R0:W-:Y:S01]  /*8790*/  @!P5 STG.E.U8 desc[UR48][R28.64+0x8], R7 ;  /* 0x000008071c00d986 */ /* 0x0001e2000c101130 */
[----:B------:R-:W-:Y:S05]  /*87a0*/  @P6 BRA `(.L_x_64) ;  /* 0x0000000000046947 */ /* 0x000fea0003800000 */
[----:B------:R0:W5:Y:S02]  /*87b0*/  LDG.E.U8 R0, desc[UR48][R2.64+0x9] ;  /* 0x0000093002007981 */ /* 0x000164000c1e1100 */
.L_x_64:
[----:B------:R-:W-:Y:S05]  /*87c0*/  BSYNC B1 ;  /* 0x0000000000017941 */ /* 0x000fea0003800000 */
.L_x_63:
        /* <DEDUP_REMOVED lines=12> */
.L_x_66:
[----:B------:R-:W-:Y:S05]  /*8890*/  BSYNC B1 ;  /* 0x0000000000017941 */ /* 0x000fea0003800000 */
.L_x_65:
        /* <DEDUP_REMOVED lines=12> */
.L_x_68:
[----:B------:R-:W-:Y:S05]  /*8960*/  BSYNC B1 ;  /* 0x0000000000017941 */ /* 0x000fea0003800000 */
.L_x_67:
        /* <DEDUP_REMOVED lines=12> */
.L_x_70:
[----:B------:R-:W-:Y:S05]  /*8a30*/  BSYNC B1 ;  /* 0x0000000000017941 */ /* 0x000fea0003800000 */
.L_x_69:
        /* <DEDUP_REMOVED lines=12> */
.L_x_72:
[----:B------:R-:W-:Y:S05]  /*8b00*/  BSYNC B1 ;  /* 0x0000000000017941 */ /* 0x000fea0003800000 */
.L_x_71:
        /* <DEDUP_REMOVED lines=12> */
.L_x_74:
[----:B------:R-:W-:Y:S05]  /*8bd0*/  BSYNC B1 ;  /* 0x0000000000017941 */ /* 0x000fea0003800000 */
.L_x_73:
        /* <DEDUP_REMOVED lines=12> */
.L_x_76:
[----:B------:R-:W-:Y:S05]  /*8ca0*/  BSYNC B1 ;  /* 0x0000000000017941 */ /* 0x000fea0003800000 */
.L_x_75:
        /* <DEDUP_REMOVED lines=12> */
.L_x_78:
[----:B------:R-:W-:Y:S05]  /*8d70*/  BSYNC B1 ;  /* 0x0000000000017941 */ /* 0x000fea0003800000 */
.L_x_77:
        /* <DEDUP_REMOVED lines=12> */
.L_x_80:
[----:B------:R-:W-:Y:S05]  /*8e40*/  BSYNC B1 ;  /* 0x0000000000017941 */ /* 0x000fea0003800000 */
.L_x_79:
        /* <DEDUP_REMOVED lines=12> */
.L_x_82:
[----:B------:R-:W-:Y:S05]  /*8f10*/  BSYNC B1 ;  /* 0x0000000000017941 */ /* 0x000fea0003800000 */
.L_x_81:
        /* <DEDUP_REMOVED lines=12> */
.L_x_84:
[----:B------:R-:W-:Y:S05]  /*8fe0*/  BSYNC B1 ;  /* 0x0000000000017941 */ /* 0x000fea0003800000 */
.L_x_83:
        /* <DEDUP_REMOVED lines=12> */
.L_x_86:
[----:B------:R-:W-:Y:S05]  /*90b0*/  BSYNC B1 ;  /* 0x0000000000017941 */ /* 0x000fea0003800000 */
.L_x_85:
        /* <DEDUP_REMOVED lines=12> */
.L_x_88:
[----:B------:R-:W-:Y:S05]  /*9180*/  BSYNC B1 ;  /* 0x0000000000017941 */ /* 0x000fea0003800000 */
.L_x_87:
        /* <DEDUP_REMOVED lines=12> */
.L_x_90:
[----:B------:R-:W-:Y:S05]  /*9250*/  BSYNC B1 ;  /* 0x0000000000017941 */ /* 0x000fea0003800000 */
.L_x_89:
        /* <DEDUP_REMOVED lines=12> */
.L_x_92:
[----:B------:R-:W-:Y:S05]  /*9320*/  BSYNC B1 ;  /* 0x0000000000017941 */ /* 0x000fea0003800000 */
.L_x_91:
        /* <DEDUP_REMOVED lines=12> */
.L_x_94:
[----:B------:R-:W-:Y:S05]  /*93f0*/  BSYNC B1 ;  /* 0x0000000000017941 */ /* 0x000fea0003800000 */
.L_x_93:
        /* <DEDUP_REMOVED lines=12> */
.L_x_96:
[----:B------:R-:W-:Y:S05]  /*94c0*/  BSYNC B1 ;  /* 0x0000000000017941 */ /* 0x000fea0003800000 */
.L_x_95:
        /* <DEDUP_REMOVED lines=12> */
.L_x_98:
[----:B------:R-:W-:Y:S05]  /*9590*/  BSYNC B1 ;  /* 0x0000000000017941 */ /* 0x000fea0003800000 */
.L_x_97:
        /* <DEDUP_REMOVED lines=12> */
.L_x_100:
[----:B------:R-:W-:Y:S05]  /*9660*/  BSYNC B1 ;  /* 0x0000000000017941 */ /* 0x000fea0003800000 */
.L_x_99:
        /* <DEDUP_REMOVED lines=12> */
.L_x_102:
[----:B------:R-:W-:Y:S05]  /*9730*/  BSYNC B1 ;  /* 0x0000000000017941 */ /* 0x000fea0003800000 */
.L_x_101:
        /* <DEDUP_REMOVED lines=12> */
.L_x_104:
[----:B------:R-:W-:Y:S05]  /*9800*/  BSYNC B1 ;  /* 0x0000000000017941 */ /* 0x000fea0003800000 */
.L_x_103:
        /* <DEDUP_REMOVED lines=12> */
.L_x_106:
[----:B------:R-:W-:Y:S05]  /*98d0*/  BSYNC B1 ;  /* 0x0000000000017941 */ /* 0x000fea0003800000 */
.L_x_105:
        /* <DEDUP_REMOVED lines=12> */
.L_x_108:
[----:B------:R-:W-:Y:S05]  /*99a0*/  BSYNC B1 ;  /* 0x0000000000017941 */ /* 0x000fea0003800000 */
.L_x_107:
        /* <DEDUP_REMOVED lines=12> */
.L_x_110:
[----:B------:R-:W-:Y:S05]  /*9a70*/  BSYNC B1 ;  /* 0x0000000000017941 */ /* 0x000fea0003800000 */
.L_x_109:
        /* <DEDUP_REMOVED lines=12> */
.L_x_112:
[----:B------:R-:W-:Y:S05]  /*9b40*/  BSYNC B1 ;  /* 0x0000000000017941 */ /* 0x000fea0003800000 */
.L_x_111:
        /* <DEDUP_REMOVED lines=12> */
.L_x_114:
[----:B------:R-:W-:Y:S05]  /*9c10*/  BSYNC B1 ;  /* 0x0000000000017941 */ /* 0x000fea0003800000 */
.L_x_113:
        /* <DEDUP_REMOVED lines=12> */
.L_x_116:
[----:B------:R-:W-:Y:S05]  /*9ce0*/  BSYNC B1 ;  /* 0x0000000000017941 */ /* 0x000fea0003800000 */
.L_x_115:
        /* <DEDUP_REMOVED lines=12> */
.L_x_118:
[----:B------:R-:W-:Y:S05]  /*9db0*/  BSYNC B1 ;  /* 0x0000000000017941 */ /* 0x000fea0003800000 */
.L_x_117:
        /* <DEDUP_REMOVED lines=12> */
.L_x_120:
[----:B------:R-:W-:Y:S05]  /*9e80*/  BSYNC B1 ;  /* 0x0000000000017941 */ /* 0x000fea0003800000 */
.L_x_119:
        /* <DEDUP_REMOVED lines=12> */
.L_x_122:
[----:B------:R-:W-:Y:S05]  /*9f50*/  BSYNC B1 ;  /* 0x0000000000017941 */ /* 0x000fea0003800000 */
.L_x_121:
        /* <DEDUP_REMOVED lines=12> */
.L_x_124:
[----:B------:R-:W-:Y:S05]  /*a020*/  BSYNC B1 ;  /* 0x0000000000017941 */ /* 0x000fea0003800000 */
.L_x_123:
        /* <DEDUP_REMOVED lines=12> */
.L_x_126:
[----:B------:R-:W-:Y:S05]  /*a0f0*/  BSYNC B1 ;  /* 0x0000000000017941 */ /* 0x000fea0003800000 */
.L_x_125:
        /* <DEDUP_REMOVED lines=12> */
.L_x_128:
[----:B------:R-:W-:Y:S05]  /*a1c0*/  BSYNC B1 ;  /* 0x0000000000017941 */ /* 0x000fea0003800000 */
.L_x_127:
        /* <DEDUP_REMOVED lines=12> */
.L_x_130:
[----:B------:R-:W-:Y:S05]  /*a290*/  BSYNC B1 ;  /* 0x0000000000017941 */ /* 0x000fea0003800000 */
.L_x_129:
        /* <DEDUP_REMOVED lines=12> */
.L_x_132:
[----:B------:R-:W-:Y:S05]  /*a360*/  BSYNC B1 ;  /* 0x0000000000017941 */ /* 0x000fea0003800000 */
.L_x_131:
        /* <DEDUP_REMOVED lines=12> */
.L_x_134:
[----:B------:R-:W-:Y:S05]  /*a430*/  BSYNC B1 ;  /* 0x0000000000017941 */ /* 0x000fea0003800000 */
.L_x_133:
        /* <DEDUP_REMOVED lines=12> */
.L_x_136:
[----:B------:R-:W-:Y:S05]  /*a500*/  BSYNC B1 ;  /* 0x0000000000017941 */ /* 0x000fea0003800000 */
.L_x_135:
        /* <DEDUP_REMOVED lines=12> */
.L_x_138:
[----:B------:R-:W-:Y:S05]  /*a5d0*/  BSYNC B1 ;  /* 0x0000000000017941 */ /* 0x000fea0003800000 */
.L_x_137:
        /* <DEDUP_REMOVED lines=12> */
.L_x_140:
[----:B------:R-:W-:Y:S05]  /*a6a0*/  BSYNC B1 ;  /* 0x0000000000017941 */ /* 0x000fea0003800000 */
.L_x_139:
        /* <DEDUP_REMOVED lines=12> */
.L_x_142:
[----:B------:R-:W-:Y:S05]  /*a770*/  BSYNC B1 ;  /* 0x0000000000017941 */ /* 0x000fea0003800000 */
.L_x_141:
        /* <DEDUP_REMOVED lines=12> */
.L_x_144:
[----:B------:R-:W-:Y:S05]  /*a840*/  BSYNC B1 ;  /* 0x0000000000017941 */ /* 0x000fea0003800000 */
.L_x_143:
        /* <DEDUP_REMOVED lines=12> */
.L_x_146:
[----:B------:R-:W-:Y:S05]  /*a910*/  BSYNC B1 ;  /* 0x0000000000017941 */ /* 0x000fea0003800000 */
.L_x_145:
        /* <DEDUP_REMOVED lines=12> */
.L_x_148:
[----:B------:R-:W-:Y:S05]  /*a9e0*/  BSYNC B1 ;  /* 0x0000000000017941 */ /* 0x000fea0003800000 */
.L_x_147:
        /* <DEDUP_REMOVED lines=12> */
.L_x_150:
[----:B------:R-:W-:Y:S05]  /*aab0*/  BSYNC B1 ;  /* 0x0000000000017941 */ /* 0x000fea0003800000 */
.L_x_149:
        /* <DEDUP_REMOVED lines=12> */
.L_x_152:
[----:B------:R-:W-:Y:S05]  /*ab80*/  BSYNC B1 ;  /* 0x0000000000017941 */ /* 0x000fea0003800000 */
.L_x_151:
        /* <DEDUP_REMOVED lines=12> */
.L_x_154:
[----:B------:R-:W-:Y:S05]  /*ac50*/  BSYNC B1 ;  /* 0x0000000000017941 */ /* 0x000fea0003800000 */
.L_x_153:
        /* <DEDUP_REMOVED lines=12> */
.L_x_156:
[----:B------:R-:W-:Y:S05]  /*ad20*/  BSYNC B1 ;  /* 0x0000000000017941 */ /* 0x000fea0003800000 */
.L_x_155:
        /* <DEDUP_REMOVED lines=12> */
.L_x_158:
[----:B------:R-:W-:Y:S05]  /*adf0*/  BSYNC B1 ;  /* 0x0000000000017941 */ /* 0x000fea0003800000 */
.L_x_157:
        /* <DEDUP_REMOVED lines=12> */
.L_x_160:
[----:B------:R-:W-:Y:S05]  /*aec0*/  BSYNC B1 ;  /* 0x0000000000017941 */ /* 0x000fea0003800000 */
.L_x_159:
        /* <DEDUP_REMOVED lines=12> */
.L_x_162:
[----:B------:R-:W-:Y:S05]  /*af90*/  BSYNC B1 ;  /* 0x0000000000017941 */ /* 0x000fea0003800000 */
.L_x_161:
        /* <DEDUP_REMOVED lines=12> */
.L_x_164:
[----:B------:R-:W-:Y:S05]  /*b060*/  BSYNC B1 ;  /* 0x0000000000017941 */ /* 0x000fea0003800000 */
.L_x_163:
        /* <DEDUP_REMOVED lines=12> */
.L_x_166:
[----:B------:R-:W-:Y:S05]  /*b130*/  BSYNC B1 ;  /* 0x0000000000017941 */ /* 0x000fea0003800000 */
.L_x_165:
        /* <DEDUP_REMOVED lines=12> */
.L_x_168:
[----:B------:R-:W-:Y:S05]  /*b200*/  BSYNC B1 ;  /* 0x0000000000017941 */ /* 0x000fea0003800000 */
.L_x_167:
        /* <DEDUP_REMOVED lines=12> */
.L_x_170:
[----:B------:R-:W-:Y:S05]  /*b2d0*/  BSYNC B1 ;  /* 0x0000000000017941 */ /* 0x000fea0003800000 */
.L_x_169:
        /* <DEDUP_REMOVED lines=12> */
.L_x_172:
[----:B------:R-:W-:Y:S05]  /*b3a0*/  BSYNC B1 ;  /* 0x0000000000017941 */ /* 0x000fea0003800000 */
.L_x_171:
        /* <DEDUP_REMOVED lines=12> */
.L_x_174:
[----:B------:R-:W-:Y:S05]  /*b470*/  BSYNC B1 ;  /* 0x0000000000017941 */ /* 0x000fea0003800000 */
.L_x_173:
        /* <DEDUP_REMOVED lines=12> */
.L_x_176:
[----:B------:R-:W-:Y:S05]  /*b540*/  BSYNC B1 ;  /* 0x0000000000017941 */ /* 0x000fea0003800000 */
.L_x_175:
        /* <DEDUP_REMOVED lines=12> */
.L_x_178:
[----:B------:R-:W-:Y:S05]  /*b610*/  BSYNC B1 ;  /* 0x0000000000017941 */ /* 0x000fea0003800000 */
.L_x_177:
        /* <DEDUP_REMOVED lines=12> */
.L_x_180:
[----:B------:R-:W-:Y:S05]  /*b6e0*/  BSYNC B1 ;  /* 0x0000000000017941 */ /* 0x000fea0003800000 */
.L_x_179:
        /* <DEDUP_REMOVED lines=12> */
.L_x_182:
[----:B------:R-:W-:Y:S05]  /*b7b0*/  BSYNC B1 ;  /* 0x0000000000017941 */ /* 0x000fea0003800000 */
.L_x_181:
        /* <DEDUP_REMOVED lines=12> */
.L_x_184:
[----:B------:R-:W-:Y:S05]  /*b880*/  BSYNC B1 ;  /* 0x0000000000017941 */ /* 0x000fea0003800000 */
.L_x_183:
        /* <DEDUP_REMOVED lines=12> */
.L_x_186:
[----:B------:R-:W-:Y:S05]  /*b950*/  BSYNC B1 ;  /* 0x0000000000017941 */ /* 0x000fea0003800000 */
.L_x_185:
        /* <DEDUP_REMOVED lines=12> */
.L_x_188:
[----:B------:R-:W-:Y:S05]  /*ba20*/  BSYNC B1 ;  /* 0x0000000000017941 */ /* 0x000fea0003800000 */
.L_x_187:
        /* <DEDUP_REMOVED lines=12> */
.L_x_190:
[----:B------:R-:W-:Y:S05]  /*baf0*/  BSYNC B1 ;  /* 0x0000000000017941 */ /* 0x000fea0003800000 */
.L_x_189:
        /* <DEDUP_REMOVED lines=12> */
.L_x_192:
[----:B------:R-:W-:Y:S05]  /*bbc0*/  BSYNC B1 ;  /* 0x0000000000017941 */ /* 0x000fea0003800000 */
.L_x_191:
        /* <DEDUP_REMOVED lines=12> */
.L_x_194:
[----:B------:R-:W-:Y:S05]  /*bc90*/  BSYNC B1 ;  /* 0x0000000000017941 */ /* 0x000fea0003800000 */
.L_x_193:
        /* <DEDUP_REMOVED lines=12> */
.L_x_196:
[----:B------:R-:W-:Y:S05]  /*bd60*/  BSYNC B1 ;  /* 0x0000000000017941 */ /* 0x000fea0003800000 */
.L_x_195:
        /* <DEDUP_REMOVED lines=12> */
.L_x_198:
[----:B------:R-:W-:Y:S05]  /*be30*/  BSYNC B1 ;  /* 0x0000000000017941 */ /* 0x000fea0003800000 */
.L_x_197:
        /* <DEDUP_REMOVED lines=12> */
.L_x_200:
[----:B------:R-:W-:Y:S05]  /*bf00*/  BSYNC B1 ;  /* 0x0000000000017941 */ /* 0x000fea0003800000 */
.L_x_199:
        /* <DEDUP_REMOVED lines=12> */
.L_x_202:
[----:B------:R-:W-:Y:S05]  /*bfd0*/  BSYNC B1 ;  /* 0x0000000000017941 */ /* 0x000fea0003800000 */
.L_x_201:
        /* <DEDUP_REMOVED lines=12> */
.L_x_204:
[----:B------:R-:W-:Y:S05]  /*c0a0*/  BSYNC B1 ;  /* 0x0000000000017941 */ /* 0x000fea0003800000 */
.L_x_203:
        /* <DEDUP_REMOVED lines=12> */
.L_x_206:
[----:B------:R-:W-:Y:S05]  /*c170*/  BSYNC B1 ;  /* 0x0000000000017941 */ /* 0x000fea0003800000 */
.L_x_205:
        /* <DEDUP_REMOVED lines=12> */
.L_x_208:
[----:B------:R-:W-:Y:S05]  /*c240*/  BSYNC B1 ;  /* 0x0000000000017941 */ /* 0x000fea0003800000 */
.L_x_207:
        /* <DEDUP_REMOVED lines=12> */
.L_x_210:
[----:B------:R-:W-:Y:S05]  /*c310*/  BSYNC B1 ;  /* 0x0000000000017941 */ /* 0x000fea0003800000 */
.L_x_209:
        /* <DEDUP_REMOVED lines=12> */
.L_x_212:
[----:B------:R-:W-:Y:S05]  /*c3e0*/  BSYNC B1 ;  /* 0x0000000000017941 */ /* 0x000fea0003800000 */
.L_x_211:
        /* <DEDUP_REMOVED lines=12> */
.L_x_214:
[----:B------:R-:W-:Y:S05]  /*c4b0*/  BSYNC B1 ;  /* 0x0000000000017941 */ /* 0x000fea0003800000 */
.L_x_213:
        /* <DEDUP_REMOVED lines=12> */
.L_x_216:
[----:B------:R-:W-:Y:S05]  /*c580*/  BSYNC B1 ;  /* 0x0000000000017941 */ /* 0x000fea0003800000 */
.L_x_215:
        /* <DEDUP_REMOVED lines=12> */
.L_x_218:
[----:B------:R-:W-:Y:S05]  /*c650*/  BSYNC B1 ;  /* 0x0000000000017941 */ /* 0x000fea0003800000 */
.L_x_217:
        /* <DEDUP_REMOVED lines=12> */
.L_x_220:
[----:B------:R-:W-:Y:S05]  /*c720*/  BSYNC B1 ;  /* 0x0000000000017941 */ /* 0x000fea0003800000 */
.L_x_219:
        /* <DEDUP_REMOVED lines=12> */
.L_x_222:
[----:B------:R-:W-:Y:S05]  /*c7f0*/  BSYNC B1 ;  /* 0x0000000000017941 */ /* 0x000fea0003800000 */
.L_x_221:
        /* <DEDUP_REMOVED lines=12> */
.L_x_224:
[----:B------:R-:W-:Y:S05]  /*c8c0*/  BSYNC B1 ;  /* 0x0000000000017941 */ /* 0x000fea0003800000 */
.L_x_223:
        /* <DEDUP_REMOVED lines=12> */
.L_x_226:
[----:B------:R-:W-:Y:S05]  /*c990*/  BSYNC B1 ;  /* 0x0000000000017941 */ /* 0x000fea0003800000 */
.L_x_225:
        /* <DEDUP_REMOVED lines=12> */
.L_x_228:
[----:B------:R-:W-:Y:S05]  /*ca60*/  BSYNC B1 ;  /* 0x0000000000017941 */ /* 0x000fea0003800000 */
.L_x_227:
        /* <DEDUP_REMOVED lines=12> */
.L_x_230:
[----:B------:R-:W-:Y:S05]  /*cb30*/  BSYNC B1 ;  /* 0x0000000000017941 */ /* 0x000fea0003800000 */
.L_x_229:
        /* <DEDUP_REMOVED lines=12> */
.L_x_232:
[----:B------:R-:W-:Y:S05]  /*cc00*/  BSYNC B1 ;  /* 0x0000000000017941 */ /* 0x000fea0003800000 */
.L_x_231:
        /* <DEDUP_REMOVED lines=12> */
.L_x_234:
[----:B------:R-:W-:Y:S05]  /*ccd0*/  BSYNC B1 ;  /* 0x0000000000017941 */ /* 0x000fea0003800000 */
.L_x_233:
        /* <DEDUP_REMOVED lines=12> */
.L_x_236:
[----:B------:R-:W-:Y:S05]  /*cda0*/  BSYNC B1 ;  /* 0x0000000000017941 */ /* 0x000fea0003800000 */
.L_x_235:
        /* <DEDUP_REMOVED lines=12> */
.L_x_238:
[----:B------:R-:W-:Y:S05]  /*ce70*/  BSYNC B1 ;  /* 0x0000000000017941 */ /* 0x000fea0003800000 */
.L_x_237:
        /* <DEDUP_REMOVED lines=12> */
.L_x_240:
[----:B------:R-:W-:Y:S05]  /*cf40*/  BSYNC B1 ;  /* 0x0000000000017941 */ /* 0x000fea0003800000 */
.L_x_239:
        /* <DEDUP_REMOVED lines=12> */
.L_x_242:
[----:B------:R-:W-:Y:S05]  /*d010*/  BSYNC B1 ;  /* 0x0000000000017941 */ /* 0x000fea0003800000 */
.L_x_241:
        /* <DEDUP_REMOVED lines=12> */
.L_x_244:
[----:B------:R-:W-:Y:S05]  /*d0e0*/  BSYNC B1 ;  /* 0x0000000000017941 */ /* 0x000fea0003800000 */
.L_x_243:
        /* <DEDUP_REMOVED lines=12> */
.L_x_246:
[----:B------:R-:W-:Y:S05]  /*d1b0*/  BSYNC B1 ;  /* 0x0000000000017941 */ /* 0x000fea0003800000 */
.L_x_245:
        /* <DEDUP_REMOVED lines=12> */
.L_x_248:
[----:B------:R-:W-:Y:S05]  /*d280*/  BSYNC B1 ;  /* 0x0000000000017941 */ /* 0x000fea0003800000 */
.L_x_247:
        /* <DEDUP_REMOVED lines=12> */
.L_x_250:
[----:B------:R-:W-:Y:S05]  /*d350*/  BSYNC B1 ;  /* 0x0000000000017941 */ /* 0x000fea0003800000 */
.L_x_249:
        /* <DEDUP_REMOVED lines=12> */
.L_x_252:
[----:B------:R-:W-:Y:S05]  /*d420*/  BSYNC B1 ;  /* 0x0000000000017941 */ /* 0x000fea0003800000 */
.L_x_251:
        /* <DEDUP_REMOVED lines=12> */
.L_x_254:
[----:B------:R-:W-:Y:S05]  /*d4f0*/  BSYNC B1 ;  /* 0x0000000000017941 */ /* 0x000fea0003800000 */
.L_x_253:
        /* <DEDUP_REMOVED lines=12> */
.L_x_256:
[----:B------:R-:W-:Y:S05]  /*d5c0*/  BSYNC B1 ;  /* 0x0000000000017941 */ /* 0x000fea0003800000 */
.L_x_255:
        /* <DEDUP_REMOVED lines=12> */
.L_x_258:
[----:B------:R-:W-:Y:S05]  /*d690*/  BSYNC B1 ;  /* 0x0000000000017941 */ /* 0x000fea0003800000 */
.L_x_257:
        /* <DEDUP_REMOVED lines=12> */
.L_x_260:
[----:B------:R-:W-:Y:S05]  /*d760*/  BSYNC B1 ;  /* 0x0000000000017941 */ /* 0x000fea0003800000 */
.L_x_259:
[----:B------:R-:W-:Y:S05]  /*d770*/  @P0 BRA `(.L_x_261) ;  /* 0x0000001c00300947 */ /* 0x000fea0003800000 */
[----:B-----5:R-:W-:-:S04]  /*d780*/  LOP3.LUT R0, R0, 0xff, RZ, 0xc0, !PT ;  /* 0x000000ff00007812 */ /* 0x020fc800078ec0ff */
[----:B------:R-:W-:-:S05]  /*d790*/  F2FP.F16.E4M3.UNPACK_B R0, R0 ;  /* 0x00000000ff00723e */ /* 0x000fca00020006ff */
[----:B------:R-:W-:-:S05]  /*d7a0*/  HADD2.F32 R0, -RZ, R0.H0_H0 ;  /* 0x20000000ff007230 */ /* 0x000fca0000004100 */
[----:B0-----:R-:W-:-:S04]  /*d7b0*/  FMUL R3, R0, UR40 ;  /* 0x0000002800037c20 */ /* 0x001fc80008400000 */
[----:B------:R-:W-:-:S05]  /*d7c0*/  FFMA R3, R224, UR41, R3 ;  /* 0x00000029e0037c23 */ /* 0x000fca0008000003 */
[----:B------:R-:W-:-:S05]  /*d7d0*/  F2FP.SATFINITE.E4M3.F32.PACK_AB_MERGE_C R3, RZ, R3, RZ ;  /* 0x00000003ff03723e */ /* 0x000fca00048070ff */
[----:B------:R0:W-:Y:S01]  /*d7e0*/  STG.E.U8 desc[UR48][R30.64+0x69], R3 ;  /* 0x000069031e007986 */ /* 0x0001e2000c101130 */
[----:B------:R-:W-:Y:S05]  /*d7f0*/  BRA `(.L_x_261) ;  /* 0x0000001c00107947 */ /* 0x000fea0003800000 */
.L_x_36:
[----:B------:R-:W-:Y:S01]  /*d800*/  ISETP.GE.AND P3, PT, R42, 0x1, PT ;  /* 0x000000012a00780c */ /* 0x000fe20003f66270 */
[----:B------:R-:W-:Y:S01]  /*d810*/  FMUL R0, R0, UR41 ;  /* 0x0000002900007c20 */ /* 0x000fe20008400000 */
[----:B------:R-:W-:Y:S01]  /*d820*/  FMUL R2, R2, UR41 ;  /* 0x0000002902027c20 */ /* 0x000fe20008400000 */
[----:B------:R-:W-:Y:S01]  /*d830*/  ISETP.GE.AND P2, PT, R42, 0x9, PT ;  /* 0x000000092a00780c */ /* 0x000fe20003f46270 */
[----:B------:R-:W-:Y:S01]  /*d840*/  FMUL R3, R3, UR41 ;  /* 0x0000002903037c20 */ /* 0x000fe20008400000 */
[C---:B------:R-:W-:Y:S01]  /*d850*/  ISETP.LT.OR P0, PT, R41.reuse, 0x1, !P3 ;  /* 0x000000012900780c */ /* 0x040fe20005f01670 */
[----:B------:R-:W-:Y:S01]  /*d860*/  FMUL R4, R4, UR41 ;  /* 0x0000002904047c20 */ /* 0x000fe20008400000 */
[----:B------:R-:W-:Y:S01]  /*d870*/  ISETP.LT.OR P6, PT, R41, 0x2, !P3 ;  /* 0x000000022900780c */ /* 0x000fe20005fc1670 */
[----:B------:R-:W-:Y:S01]  /*d880*/  FMUL R5, R5, UR41 ;  /* 0x0000002905057c20 */ /* 0x000fe20008400000 */
[----:B------:R-:W-:Y:S01]  /*d890*/  F2FP.SATFINITE.E4M3.F32.PACK_AB_MERGE_C R33, RZ, R0, RZ ;  /* 0x00000000ff21723e */ /* 0x000fe200048070ff */
[----:B------:R-:W-:Y:S01]  /*d8a0*/  FMUL R6, R6, UR41 ;  /* 0x0000002906067c20 */ /* 0x000fe20008400000 */
[----:B------:R-:W-:Y:S01]  /*d8b0*/  F2FP.SATFINITE.E4M3.F32.PACK_AB_MERGE_C R35, RZ, R2, RZ ;  /* 0x00000002ff23723e */ /* 0x000fe200048070ff */
[----:B------:R-:W-:Y:S01]  /*d8c0*/  FMUL R7, R7, UR41 ;  /* 0x0000002907077c20 */ /* 0x000fe20008400000 */
[C---:B------:R-:W-:Y:S01]  /*d8d0*/  ISETP.LT.OR P1, PT, R41.reuse, 0x2, !P2 ;  /* 0x000000022900780c */ /* 0x040fe20005721670 */
[----:B------:R-:W-:Y:S01]  /*d8e0*/  FMUL R8, R8, UR41 ;  /* 0x0000002908087c20 */ /* 0x000fe20008400000 */
[----:B------:R-:W-:Y:S01]  /*d8f0*/  ISETP.LT.OR P5, PT, R41, 0x9, !P3 ;  /* 0x000000092900780c */ /* 0x000fe20005fa1670 */
[----:B------:R-:W-:Y:S01]  /*d900*/  FMUL R9, R9, UR41 ;  /* 0x0000002909097c20 */ /* 0x000fe20008400000 */
[----:B------:R-:W-:Y:S01]  /*d910*/  F2FP.SATFINITE.E4M3.F32.PACK_AB_MERGE_C R3, RZ, R3, RZ ;  /* 0x00000003ff03723e */ /* 0x000fe200048070ff */
[----:B------:R0:W-:Y:S01]  /*d920*/  @!P0 STG.E.U8 desc[UR48][R24.64], R33 ;  /* 0x0000002118008986 */ /* 0x0001e2000c101130 */
[C---:B------:R-:W-:Y:S01]  /*d930*/  ISETP.LT.OR P0, PT, R41.reuse, 0x1, !P2 ;  /* 0x000000012900780c */ /* 0x040fe20005701670 */
[----:B------:R-:W-:Y:S01]  /*d940*/  FMUL R10, R10, UR41 ;  /* 0x000000290a0a7c20 */ /* 0x000fe20008400000 */
[----:B------:R-:W-:Y:S01]  /*d950*/  F2FP.SATFINITE.E4M3.F32.PACK_AB_MERGE_C R5, RZ, R5, RZ ;  /* 0x00000005ff05723e */ /* 0x000fe200048070ff */
[----:B------:R-:W-:Y:S01]  /*d960*/  @!P6 STG.E.U8 desc[UR48][R24.64+0x1], R35 ;  /* 0x000001231800e986 */ /* 0x000fe2000c101130 */
[----:B------:R-:W-:Y:S01]  /*d970*/  ISETP.LT.OR P6, PT, R41, 0xa, !P3 ;  /* 0x0000000a2900780c */ /* 0x000fe20005fc1670 */
[----:B------:R-:W-:Y:S01]  /*d980*/  FMUL R11, R11, UR41 ;  /* 0x000000290b0b7c20 */ /* 0x000fe20008400000 */
[----:B------:R-:W-:Y:S01]  /*d990*/  F2FP.SATFINITE.E4M3.F32.PACK_AB_MERGE_C R37, RZ, R6, RZ ;  /* 0x00000006ff25723e */ /* 0x000fe200048070ff */
[----:B------:R-:W-:Y:S01]  /*d9a0*/  FMUL R12, R12, UR41 ;  /* 0x000000290c0c7c20 */ /* 0x000fe20008400000 */
[----:B------:R-:W-:Y:S01]  /*d9b0*/  F2FP.SATFINITE.E4M3.F32.PACK_AB_MERGE_C R7, RZ, R7, RZ ;  /* 0x00000007ff07723e */ /* 0x000fe200048070ff */
[----:B------:R-:W-:Y:S01]  /*d9c0*/  FMUL R13, R13, UR41 ;  /* 0x000000290d0d7c20 */ /* 0x000fe20008400000 */
[----:B------:R-:W-:Y:S01]  /*d9d0*/  F2FP.SATFINITE.E4M3.F32.PACK_AB_MERGE_C R9, RZ, R9, RZ ;  /* 0x00000009ff09723e */ /* 0x000fe200048070ff */
[----:B------:R-:W-:Y:S01]  /*d9e0*/  FMUL R14, R14, UR41 ;  /* 0x000000290e0e7c20 */ /* 0x000fe20008400000 */
[----:B0-----:R-:W-:Y:S01]  /*d9f0*/  F2FP.SATFINITE.E4M3.F32.PACK_AB_MERGE_C R33, RZ, R4, RZ ;  /* 0x00000004ff21723e */ /* 0x001fe200048070ff */
[----:B------:R0:W-:Y:S01]  /*da00*/  @!P0 STG.E.U8 desc[UR48][R26.64], R3 ;  /* 0x000000031a008986 */ /* 0x0001e2000c101130 */
[----:B------:R-:W-:Y:S01]  /*da10*/  ISETP.LT.OR P0, PT, R41, 0x9, !P2 ;  /* 0x000000092900780c */ /* 0x000fe20005701670 */
[----:B------:R-:W-:Y:S01]  /*da20*/  FMUL R15, R15, UR41 ;  /* 0x000000290f0f7c20 */ /* 0x000fe20008400000 */
[----:B------:R-:W-:Y:S01]  /*da30*/  F2FP.SATFINITE.E4M3.F32.PACK_AB_MERGE_C R11, RZ, R11, RZ ;  /* 0x0000000bff0b723e */ /* 0x000fe200048070ff */
[----:B------:R-:W-:Y:S01]  /*da40*/  @!P1 STG.E.U8 desc[UR48][R26.64+0x1], R33 ;  /* 0x000001211a009986 */ /* 0x000fe2000c101130 */
[----:B------:R-:W-:Y:S01]  /*da50*/  ISETP.GE.AND P1, PT, R42, 0x81, PT ;  /* 0x000000812a00780c */ /* 0x000fe20003f26270 */
[----:B------:R-:W-:Y:S01]  /*da60*/  FMUL R16, R16, UR41 ;  /* 0x0000002910107c20 */ /* 0x000fe20008400000 */
[----:B------:R-:W-:Y:S01]  /*da70*/  F2FP.SATFINITE.E4M3.F32.PACK_AB_MERGE_C R13, RZ, R13, RZ ;  /* 0x0000000dff0d723e */ /* 0x000fe200048070ff */
[----:B------:R1:W-:Y:S01]  /*da80*/  @!P5 STG.E.U8 desc[UR48][R24.64+0x8], R5 ;  /* 0x000008051800d986 */ /* 0x0003e2000c101130 */
[----:B------:R-:W-:Y:S01]  /*da90*/  ISETP.LT.OR P5, PT, R41, 0xa, !P2 ;  /* 0x0000000a2900780c */ /* 0x000fe200057a1670 */
[----:B------:R-:W-:Y:S01]  /*daa0*/  FMUL R17, R17, UR41 ;  /* 0x0000002911117c20 */ /* 0x000fe20008400000 */
[----:B------:R-:W-:Y:S01]  /*dab0*/  F2FP.SATFINITE.E4M3.F32.PACK_AB_MERGE_C R15, RZ, R15, RZ ;  /* 0x0000000fff0f723e */ /* 0x000fe200048070ff */
[----:B------:R-:W-:Y:S01]  /*dac0*/  @!P6 STG.E.U8 desc[UR48][R24.64+0x9], R37 ;  /* 0x000009251800e986 */ /* 0x000fe2000c101130 */
[----:B------:R-:W-:Y:S01]  /*dad0*/  ISETP.LT.OR P6, PT, R41, 0x1, !P1 ;  /* 0x000000012900780c */ /* 0x000fe20004fc1670 */
[----:B------:R-:W-:Y:S01]  /*dae0*/  FMUL R18, R18, UR41 ;  /* 0x0000002912127c20 */ /* 0x000fe20008400000 */
[----:B0-----:R-:W-:Y:S01]  /*daf0*/  F2FP.SATFINITE.E4M3.F32.PACK_AB_MERGE_C R3, RZ, R8, RZ ;  /* 0x00000008ff03723e */ /* 0x001fe200048070ff */
[----:B------:R-:W-:Y:S01]  /*db00*/  @!P0 STG.E.U8 desc[UR48][R26.64+0x8], R7 ;  /* 0x000008071a008986 */ /* 0x000fe2000c101130 */
[----:B------:R-:W-:Y:S01]  /*db10*/  ISETP.GE.AND P0, PT, R42, 0x89, PT ;  /* 0x000000892a00780c */ /* 0x000fe20003f06270 */
[----:B------:R-:W-:Y:S01]  /*db20*/  FMUL R19, R19, UR41 ;  /* 0x0000002913137c20 */ /* 0x000fe20008400000 */
[----:B------:R-:W-:Y:S01]  /*db30*/  F2FP.SATFINITE.E4M3.F32.PACK_AB_MERGE_C R17, RZ, R17, RZ ;  /* 0x00000011ff11723e */ /* 0x000fe200048070ff */
[----:B------:R-:W-:Y:S01]  /*db40*/  FMUL R20, R20, UR41 ;  /* 0x0000002914147c20 */ /* 0x000fe20008400000 */
[----:B-1----:R-:W-:Y:S01]  /*db50*/  F2FP.SATFINITE.E4M3.F32.PACK_AB_MERGE_C R5, RZ, R10, RZ ;  /* 0x0000000aff05723e */ /* 0x002fe200048070ff */
[----:B------:R0:W-:Y:S01]  /*db60*/  @!P5 STG.E.U8 desc[UR48][R26.64+0x9], R3 ;  /* 0x000009031a00d986 */ /* 0x0001e2000c101130 */
[----:B------:R-:W-:Y:S01]  /*db70*/  ISETP.LT.OR P5, PT, R41, 0x2, !P1 ;  /* 0x000000022900780c */ /* 0x000fe20004fa1670 */
[----:B------:R-:W-:Y:S01]  /*db80*/  FMUL R21, R21, UR41 ;  /* 0x0000002915157c20 */ /* 0x000fe20008400000 */
[----:B------:R-:W-:Y:S01]  /*db90*/  F2FP.SATFINITE.E4M3.F32.PACK_AB_MERGE_C R19, RZ, R19, RZ ;  /* 0x00000013ff13723e */ /* 0x000fe200048070ff */
[----:B------:R-:W-:Y:S01]  /*dba0*/  @!P6 STG.E.U8 desc[UR48][R28.64], R9 ;  /* 0x000000091c00e986 */ /* 0x000fe2000c101130 */
[----:B------:R-:W-:Y:S01]  /*dbb0*/  ISETP.LT.OR P6, PT, R41, 0x1, !P0 ;  /* 0x000000012900780c */ /* 0x000fe200047c1670 */
[----:B------:R-:W-:Y:S01]  /*dbc0*/  FMUL R22, R22, UR41 ;  /* 0x0000002916167c20 */ /* 0x000fe20008400000 */
[----:B------:R-:W-:Y:S01]  /*dbd0*/  F2FP.SATFINITE.E4M3.F32.PACK_AB_MERGE_C R21, RZ, R21, RZ ;  /* 0x00000015ff15723e */ /* 0x000fe200048070ff */
[----:B------:R-:W-:Y:S01]  /*dbe0*/  FMUL R23, R23, UR41 ;  /* 0x0000002917177c20 */ /* 0x000fe20008400000 */
[----:B------:R-:W-:Y:S01]  /*dbf0*/  FMUL R136, R136, UR41 ;  /* 0x0000002988887c20 */ /* 0x000fe20008400000 */
[----:B------:R-:W-:Y:S01]  /*dc00*/  FMUL R137, R137, UR41 ;  /* 0x0000002989897c20 */ /* 0x000fe20008400000 */
[----:B------:R-:W-:Y:S01]  /*dc10*/  FMUL R138, R138, UR41 ;  /* 0x000000298a8a7c20 */ /* 0x000fe20008400000 */
[----:B0-----:R-:W-:Y:S01]  /*dc20*/  F2FP.SATFINITE.E4M3.F32.PACK_AB_MERGE_C R3, RZ, R12, RZ ;  /* 0x0000000cff03723e */ /* 0x001fe200048070ff */
[----:B------:R-:W-:Y:S01]  /*dc30*/  FMUL R139, R139, UR41 ;  /* 0x000000298b8b7c20 */ /* 0x000fe20008400000 */
        /* <DEDUP_REMOVED lines=185> */
[----:B------:R-:W-:Y:S01]  /*e7d0*/  FMUL R218, R218, UR41 ;  /* 0x00000029dada7c20 */ /* 0x000fe20008400000 */
[----:B------:R-:W-:Y:S01]  /*e7e0*/  @!P6 STG.E.U8 desc[UR48][R24.64+0x28], R149 ;  /* 0x000028951800e986 */ /* 0x000fe2000c101130 */
[----:B------:R-:W-:Y:S01]  /*e7f0*/  ISETP.LT.OR P6, PT, R41, 0x29, !P2 ;  /* 0x000000292900780c */ /* 0x000fe200057c1670 */
[----:B------:R-:W-:Y:S01]  /*e800*/  FMUL R219, R219, UR41 ;  /* 0x00000029dbdb7c20 */ /* 0x000fe20008400000 */
[----:B------:R-:W-:Y:S01]  /*e810*/  F2FP.SATFINITE.E4M3.F32.PACK_AB_MERGE_C R215, RZ, R215, RZ ;  /* 0x000000d7ffd7723e */ /* 0x000fe200048070ff */
[----:B------:R-:W-:Y:S01]  /*e820*/  FMUL R220, R220, UR41 ;  /* 0x00000029dcdc7c20 */ /* 0x000fe20008400000 */
[----:B------:R-:W-:Y:S01]  /*e830*/  F2FP.SATFINITE.E4M3.F32.PACK_AB_MERGE_C R217, RZ, R217, RZ ;  /* 0x000000d9ffd9723e */ /* 0x000fe200048070ff */
        /* <DEDUP_REMOVED lines=9> */
[----:B------:R-:W-:-:S02]  /*e8d0*/  ISETP.LT.OR P6, PT, R41, 0x21, !P1 ;  /* 0x000000212900780c */ /* 0x000fc40004fc1670 */
[----:B------:R-:W-:Y:S02]  /*e8e0*/  F2FP.SATFINITE.E4M3.F32.PACK_AB_MERGE_C R221, RZ, R221, RZ ;  /* 0x000000ddffdd723e */ /* 0x000fe400048070ff */
[----:B------:R-:W-:Y:S02]  /*e8f0*/  F2FP.SATFINITE.E4M3.F32.PACK_AB_MERGE_C R223, RZ, R223, RZ ;  /* 0x000000dfffdf723e */ /* 0x000fe400048070ff */
[----:B------:R-:W-:Y:S02]  /*e900*/  F2FP.SATFINITE.E4M3.F32.PACK_AB_MERGE_C R7, RZ, R224, RZ ;  /* 0x000000e0ff07723e */ /* 0x000fe400048070ff */
[----:B0-----:R-:W-:Y:S01]  /*e910*/  F2FP.SATFINITE.E4M3.F32.PACK_AB_MERGE_C R5, RZ, R154, RZ ;  /* 0x0000009aff05723e */ /* 0x001fe200048070ff */
[----:B------:R0:W-:Y:S01]  /*e920*/  @!P5 STG.E.U8 desc[UR48][R26.64+0x29], R3 ;  /* 0x000029031a00d986 */ /* 0x0001e2000c101130 */
[----:B------:R-:W-:-:S03]  /*e930*/  ISETP.LT.OR P5, PT, R41, 0x22, !P1 ;  /* 0x000000222900780c */ /* 0x000fc60004fa1670 */
[----:B------:R-:W-:Y:S01]  /*e940*/  @!P6 STG.E.U8 desc[UR48][R28.64+0x20], R153 ;  /* 0x000020991c00e986 */ /* 0x000fe2000c101130 */
[----:B------:R-:W-:Y:S02]  /*e950*/  ISETP.LT.OR P6, PT, R41, 0x21, !P0 ;  /* 0x000000212900780c */ /* 0x000fe400047c1670 */
[----:B0-----:R-:W-:-:S07]  /*e960*/  F2FP.SATFINITE.E4M3.F32.PACK_AB_MERGE_C R3, RZ, R156, RZ ;  /* 0x0000009cff03723e */ /* 0x001fce00048070ff */
        /* <DEDUP_REMOVED lines=143> */
[C---:B------:R-:W-:Y:S02]  /*f260*/  ISETP.LT.OR P6, PT, R41.reuse, 0x69, !P3 ;  /* 0x000000692900780c */ /* 0x040fe40005fc1670 */
[----:B------:R-:W-:Y:S02]  /*f270*/  ISETP.LT.OR P3, PT, R41, 0x6a, !P3 ;  /* 0x0000006a2900780c */ /* 0x000fe40005f61670 */
[----:B0-----:R-:W-:-:S05]  /*f280*/  F2FP.SATFINITE.E4M3.F32.PACK_AB_MERGE_C R5, RZ, R214, RZ ;  /* 0x000000d6ff05723e */ /* 0x001fca00048070ff */
[----:B------:R0:W-:Y:S01]  /*f290*/  @!P5 STG.E.U8 desc[UR48][R26.64+0x61], R3 ;  /* 0x000061031a00d986 */ /* 0x0001e2000c101130 */
[C---:B------:R-:W-:Y:S02]  /*f2a0*/  ISETP.LT.OR P5, PT, R41.reuse, 0x69, !P2 ;  /* 0x000000692900780c */ /* 0x040fe400057a1670 */
[C---:B------:R-:W-:Y:S01]  /*f2b0*/  ISETP.LT.OR P2, PT, R41.reuse, 0x6a, !P2 ;  /* 0x0000006a2900780c */ /* 0x040fe20005741670 */
[----:B------:R-:W-:Y:S01]  /*f2c0*/  @!P6 STG.E.U8 desc[UR48][R24.64+0x68], R213 ;  /* 0x000068d51800e986 */ /* 0x000fe2000c101130 */
[----:B------:R-:W-:-:S03]  /*f2d0*/  ISETP.LT.OR P6, PT, R41, 0x61, !P1 ;  /* 0x000000612900780c */ /* 0x000fc60004fc1670 */
[----:B------:R1:W-:Y:S01]  /*f2e0*/  @!P3 STG.E.U8 desc[UR48][R24.64+0x69], R5 ;  /* 0x000069051800b986 */ /* 0x0003e2000c101130 */
[----:B------:R-:W-:Y:S02]  /*f2f0*/  ISETP.LT.OR P3, PT, R41, 0x62, !P1 ;  /* 0x000000622900780c */ /* 0x000fe40004f61670 */
[----:B0-----:R-:W-:-:S03]  /*f300*/  F2FP.SATFINITE.E4M3.F32.PACK_AB_MERGE_C R3, RZ, R216, RZ ;  /* 0x000000d8ff03723e */ /* 0x001fc600048070ff */
[----:B------:R-:W-:Y:S01]  /*f310*/  @!P5 STG.E.U8 desc[UR48][R26.64+0x68], R215 ;  /* 0x000068d71a00d986 */ /* 0x000fe2000c101130 */
[----:B------:R-:W-:-:S03]  /*f320*/  ISETP.LT.OR P5, PT, R41, 0x61, !P0 ;  /* 0x000000612900780c */ /* 0x000fc600047a1670 */
[----:B------:R0:W-:Y:S01]  /*f330*/  @!P2 STG.E.U8 desc[UR48][R26.64+0x69], R3 ;  /* 0x000069031a00a986 */ /* 0x0001e2000c101130 */
[C---:B------:R-:W-:Y:S02]  /*f340*/  ISETP.LT.OR P2, PT, R41.reuse, 0x69, !P1 ;  /* 0x000000692900780c */ /* 0x040fe40004f41670 */
[----:B-1----:R-:W-:Y:S01]  /*f350*/  F2FP.SATFINITE.E4M3.F32.PACK_AB_MERGE_C R5, RZ, R218, RZ ;  /* 0x000000daff05723e */ /* 0x002fe200048070ff */
[----:B------:R-:W-:Y:S01]  /*f360*/  @!P6 STG.E.U8 desc[UR48][R28.64+0x60], R217 ;  /* 0x000060d91c00e986 */ /* 0x000fe2000c101130 */
[C---:B------:R-:W-:Y:S02]  /*f370*/  ISETP.LT.OR P6, PT, R41.reuse, 0x62, !P0 ;  /* 0x000000622900780c */ /* 0x040fe400047c1670 */
[C---:B------:R-:W-:Y:S01]  /*f380*/  ISETP.LT.OR P1, PT, R41.reuse, 0x6a, !P1 ;  /* 0x0000006a2900780c */ /* 0x040fe20004f21670 */
[----:B------:R1:W-:Y:S01]  /*f390*/  @!P3 STG.E.U8 desc[UR48][R28.64+0x61], R5 ;  /* 0x000061051c00b986 */ /* 0x0003e2000c101130 */
[C---:B------:R-:W-:Y:S02]  /*f3a0*/  ISETP.LT.OR P3, PT, R41.reuse, 0x69, !P0 ;  /* 0x000000692900780c */ /* 0x040fe40004761670 */
[----:B------:R-:W-:Y:S01]  /*f3b0*/  ISETP.LT.OR P0, PT, R41, 0x6a, !P0 ;  /* 0x0000006a2900780c */ /* 0x000fe20004701670 */
[----:B------:R2:W-:Y:S01]  /*f3c0*/  @!P5 STG.E.U8 desc[UR48][R30.64+0x60], R219 ;  /* 0x000060db1e00d986 */ /* 0x0005e2000c101130 */
[----:B0-----:R-:W-:-:S05]  /*f3d0*/  F2FP.SATFINITE.E4M3.F32.PACK_AB_MERGE_C R3, RZ, R220, RZ ;  /* 0x000000dcff03723e */ /* 0x001fca00048070ff */
[----:B------:R2:W-:Y:S01]  /*f3e0*/  @!P6 STG.E.U8 desc[UR48][R30.64+0x61], R3 ;  /* 0x000061031e00e986 */ /* 0x0005e2000c101130 */
[----:B-1----:R-:W-:-:S03]  /*f3f0*/  F2FP.SATFINITE.E4M3.F32.PACK_AB_MERGE_C R5, RZ, R222, RZ ;  /* 0x000000deff05723e */ /* 0x002fc600048070ff */
[----:B------:R2:W-:Y:S04]  /*f400*/  @!P2 STG.E.U8 desc[UR48][R28.64+0x68], R221 ;  /* 0x000068dd1c00a986 */ /* 0x0005e8000c101130 */
[----:B------:R2:W-:Y:S04]  /*f410*/  @!P1 STG.E.U8 desc[UR48][R28.64+0x69], R5 ;  /* 0x000069051c009986 */ /* 0x0005e8000c101130 */
[----:B------:R2:W-:Y:S04]  /*f420*/  @!P3 STG.E.U8 desc[UR48][R30.64+0x68], R223 ;  /* 0x000068df1e00b986 */ /* 0x0005e8000c101130 */
[----:B------:R2:W-:Y:S02]  /*f430*/  @!P0 STG.E.U8 desc[UR48][R30.64+0x69], R7 ;  /* 0x000069071e008986 */ /* 0x0005e4000c101130 */
.L_x_261:
[----:B------:R-:W-:Y:S05]  /*f440*/  BSYNC B0 ;  /* 0x0000000000007941 */ /* 0x000fea0003800000 */
.L_x_35:
[----:B0-2---:R-:W2:Y:S04]  /*f450*/  LDL.LU R3, [R1+0x8] ;  /* 0x0000080001037983 */ /* 0x005ea80000300800 */
[----:B------:R-:W2:Y:S01]  /*f460*/  LDL.LU R2, [R1+0xc] ;  /* 0x00000c0001027983 */ /* 0x000ea20000300800 */
[----:B------:R-:W-:Y:S01]  /*f470*/  ULDC UR12, c[0x0][0xc] ;  /* 0x00000300000c7ab9 */ /* 0x000fe20000000800 */
[----:B------:R-:W-:Y:S01]  /*f480*/  ULDC UR13, c[0x0][0x10] ;  /* 0x00000400000d7ab9 */ /* 0x000fe20000000800 */
[----:B----4-:R-:W2:Y:S01]  /*f490*/  LDC R5, c[0x0][0x14] ;  /* 0x00000500ff057b82 */ /* 0x010ea20000000800 */
[----:B------:R-:W-:Y:S01]  /*f4a0*/  UIMAD.WIDE.U32 UR12, UR12, UR13, URZ ;  /* 0x0000000d0c0c72a5 */ /* 0x000fe2000f8e003f */
[----:B-----5:R-:W-:Y:S01]  /*f4b0*/  PRMT R0, RZ, 0x7610, R0 ;  /* 0x00007610ff007816 */ /* 0x020fe20000000000 */
[----:B------:R-:W-:-:S04]  /*f4c0*/  UMOV UR42, 0xffffffff ;  /* 0xffffffff002a7882 */ /* 0x000fc80000000000 */
[----:B--2---:R-:W-:-:S04]  /*f4d0*/  IMAD.WIDE.U32 R2, R5, UR12, R2 ;  /* 0x0000000c05027c25 */ /* 0x004fc8000f8e0002 */
[----:B------:R-:W-:Y:S01]  /*f4e0*/  IMAD R5, R5, UR13, RZ ;  /* 0x0000000d05057c24 */ /* 0x000fe2000f8e02ff */
[----:B------:R-:W-:Y:S01]  /*f4f0*/  ULDC.64 UR12, c[0x0][0x650] ;  /* 0x00019400000c7ab9 */ /* 0x000fe20000000a00 */
[----:B------:R-:W-:Y:S01]  /*f500*/  IMAD.MOV.U32 R19, RZ, RZ, R2 ;  /* 0x000000ffff137224 */ /* 0x000fe200078e0002 */
[----:B------:R-:W-:Y:S01]  /*f510*/  ISETP.GE.U32.AND P0, PT, R2, UR12, PT ;  /* 0x0000000c02007c0c */ /* 0x000fe2000bf06070 */
[----:B------:R-:W-:Y:S02]  /*f520*/  IMAD.IADD R22, R3, 0x1, R5 ;  /* 0x0000000103167824 */ /* 0x000fe400078e0205 */
[----:B------:R-:W-:-:S03]  /*f530*/  IMAD.MOV.U32 R2, RZ, RZ, -0x1 ;  /* 0xffffffffff027424 */ /* 0x000fc600078e00ff */
[----:B------:R0:W-:Y:S01]  /*f540*/  STL [R1+0x8], R22 ;  /* 0x0000081601007387 */ /* 0x0001e20000100800 */
[----:B------:R-:W-:-:S03]  /*f550*/  ISETP.GE.U32.AND.EX P0, PT, R22, UR13, PT, P0 ;  /* 0x0000000d16007c0c */ /* 0x000fc6000bf06100 */
[----:B------:R0:W-:Y:S04]  /*f560*/  STL [R1+0xc], R19 ;  /* 0x00000c1301007387 */ /* 0x0001e80000100800 */
[----:B------:R0:W-:Y:S06]  /*f570*/  STL [R1+0x14], R2 ;  /* 0x0000140201007387 */ /* 0x0001ec0000100800 */
[----:B------:R-:W-:Y:S05]  /*f580*/  @P0 BRA `(.L_x_262) ;  /* 0x00000004006c0947 */ /* 0x000fea0003800000 */
[----:B------:R-:W2:Y:S01]  /*f590*/  S2R R14, SR_CTAID.X ;  /* 0x00000000000e7919 */ /* 0x000ea20000002500 */
[----:B------:R-:W4:Y:S01]  /*f5a0*/  LDC.64 R8, c[0x0][0x628] ;  /* 0x00018a00ff087b82 */ /* 0x000f220000000a00 */
[----:B------:R-:W-:Y:S01]  /*f5b0*/  ULDC UR6, c[0x0][0x150] ;  /* 0x0000540000067ab9 */ /* 0x000fe20000000800 */
[----:B------:R-:W-:Y:S01]  /*f5c0*/  IMAD.MOV.U32 R6, RZ, RZ, R19 ;  /* 0x000000ffff067224 */ /* 0x000fe200078e0013 */
[----:B------:R-:W0:Y:S01]  /*f5d0*/  S2R R16, SR_CTAID.Y ;  /* 0x0000000000107919 */ /* 0x000e220000002600 */
[----:B------:R-:W-:-:S04]  /*f5e0*/  IMAD.MOV.U32 R7, RZ, RZ, R22 ;  /* 0x000000ffff077224 */ /* 0x000fc800078e0016 */
[----:B------:R-:W0:Y:S08]  /*f5f0*/  LDC R17, c[0x0][0x144] ;  /* 0x00005100ff117b82 */ /* 0x000e300000000800 */
[----:B------:R-:W0:Y:S08]  /*f600*/  LDC R10, c[0x0][0x630] ;  /* 0x00018c00ff0a7b82 */ /* 0x000e300000000800 */
[----:B------:R-:W0:Y:S01]  /*f610*/  LDC.64 R12, c[0x0][0x620] ;  /* 0x00018800ff0c7b82 */ /* 0x000e220000000a00 */
[----:B----4-:R-:W-:-:S04]  /*f620*/  ISETP.NE.U32.AND P0, PT, R8, RZ, PT ;  /* 0x000000ff0800720c */ /* 0x010fc80003f05070 */
[----:B------:R-:W-:Y:S02]  /*f630*/  ISETP.NE.AND.EX P0, PT, R9, RZ, PT, P0 ;  /* 0x000000ff0900720c */ /* 0x000fe40003f05300 */
[----:B--2---:R-:W-:-:S05]  /*f640*/  I2FP.F32.U32 R0, R14 ;  /* 0x0000000e00007245 */ /* 0x004fca0000201000 */
[----:B------:R-:W-:-:S04]  /*f650*/  FMUL R0, R0, UR6 ;  /* 0x0000000600007c20 */ /* 0x000fc80008400000 */
[----:B------:R2:W4:Y:S02]  /*f660*/  F2I.U32.TRUNC.NTZ R15, R0 ;  /* 0x00000000000f7305 */ /* 0x000524000020f000 */
[----:B------:R-:W-:Y:S05]  /*f670*/  @!P0 BRA `(.L_x_263) ;  /* 0x0000000000288947 */ /* 0x000fea0003800000 */
[----:B--2---:R-:W2:Y:S02]  /*f680*/  LDC R0, c[0x0][0x634] ;  /* 0x00018d00ff007b82 */ /* 0x004ea40000000800 */
[----:B--2---:R-:W-:-:S05]  /*f690*/  IADD3 R7, P0, R19, R0, RZ ;  /* 0x0000000013077210 */ /* 0x004fca0007f1e0ff */
[----:B------:R-:W-:-:S04]  /*f6a0*/  IMAD.X R11, RZ, RZ, R22, P0 ;  /* 0x000000ffff0b7224 */ /* 0x000fc800000e0616 */
[----:B0-----:R-:W-:-:S04]  /*f6b0*/  IMAD.WIDE.U32 R2, R11, R8, RZ ;  /* 0x000000080b027225 */ /* 0x001fc800078e00ff */
[----:B------:R-:W-:-:S04]  /*f6c0*/  IMAD.WIDE.U32 R4, P0, R7, R9, R2 ;  /* 0x0000000907047225 */ /* 0x000fc80007800002 */
[----:B------:R-:W-:-:S04]  /*f6d0*/  IMAD.WIDE.U32 R2, R7, R8, RZ ;  /* 0x0000000807027225 */ /* 0x000fc800078e00ff */
[----:B------:R-:W-:Y:S01]  /*f6e0*/  IMAD.X R7, RZ, RZ, RZ, P0 ;  /* 0x000000ffff077224 */ /* 0x000fe200000e06ff */
[----:B------:R-:W-:Y:S01]  /*f6f0*/  IADD3 RZ, P0, R3, R4, RZ ;  /* 0x0000000403ff7210 */ /* 0x000fe20007f1e0ff */
[----:B------:R-:W-:-:S04]  /*f700*/  IMAD.MOV.U32 R6, RZ, RZ, R5 ;  /* 0x000000ffff067224 */ /* 0x000fc800078e0005 */
[----:B------:R-:W-:-:S08]  /*f710*/  IMAD.WIDE.U32.X R6, R11, R9, R6, P0 ;  /* 0x000000090b067225 */ /* 0x000fd000000e0406 */
.L_x_263:
[-CC-:B01----:R-:W-:Y:S01]  /*f720*/  SHF.R.U64 R24, R6, R10.reuse, R7.reuse ;  /* 0x0000000a06187219 */ /* 0x183fe20000001207 */
[----:B------:R-:W0:Y:S01]  /*f730*/  LDC.64 R20, c[0x0][0x640] ;  /* 0x00019000ff147b82 */ /* 0x000e220000000a00 */
[----:B--2---:R-:W-:Y:S01]  /*f740*/  SHF.R.U32.HI R0, RZ, R10, R7 ;  /* 0x0000000aff007219 */ /* 0x004fe20000011607 */
[----:B------:R-:W-:Y:S01]  /*f750*/  IMAD.MOV.U32 R2, RZ, RZ, R19 ;  /* 0x000000ffff027224 */ /* 0x000fe200078e0013 */
[----:B------:R-:W-:Y:S01]  /*f760*/  IADD3 R5, P0, RZ, -R24, RZ ;  /* 0x80000018ff057210 */ /* 0x000fe20007f1e0ff */
[----:B----4-:R-:W-:Y:S01]  /*f770*/  IMAD.MOV R15, RZ, RZ, -R15 ;  /* 0x000000ffff0f7224 */ /* 0x010fe200078e0a0f */
[----:B------:R-:W-:Y:S01]  /*f780*/  ULDC UR6, c[0x0][0x154] ;  /* 0x0000550000067ab9 */ /* 0x000fe20000000800 */
[----:B------:R-:W-:Y:S02]  /*f790*/  IMAD.MOV.U32 R7, RZ, RZ, 0x1 ;  /* 0x00000001ff077424 */ /* 0x000fe400078e00ff */
[----:B------:R-:W1:Y:S01]  /*f7a0*/  LDC R4, c[0x0][0x618] ;  /* 0x00018600ff047b82 */ /* 0x000e620000000800 */
[----:B------:R-:W-:-:S02]  /*f7b0*/  IMAD.X R3, RZ, RZ, ~R0, P0 ;  /* 0x000000ffff037224 */ /* 0x000fc400000e0e00 */
[----:B------:R-:W-:Y:S02]  /*f7c0*/  IMAD R15, R17, R15, R14 ;  /* 0x0000000f110f7224 */ /* 0x000fe400078e020e */
[-C--:B------:R-:W-:Y:S02]  /*f7d0*/  IMAD R0, R3, R12.reuse, RZ ;  /* 0x0000000c03007224 */ /* 0x080fe400078e02ff */
[----:B------:R-:W-:Y:S01]  /*f7e0*/  IMAD.MOV.U32 R3, RZ, RZ, R22 ;  /* 0x000000ffff037224 */ /* 0x000fe200078e0016 */
[----:B------:R-:W2:Y:S01]  /*f7f0*/  LDC R6, c[0x0][0x608] ;  /* 0x00018200ff067b82 */ /* 0x000ea20000000800 */
[----:B------:R-:W-:-:S04]  /*f800*/  IMAD.WIDE.U32 R2, R5, R12, R2 ;  /* 0x0000000c05027225 */ /* 0x000fc800078e0002 */
[----:B------:R-:W-:-:S03]  /*f810*/  IMAD R5, R5, R13, R0 ;  /* 0x0000000d05057224 */ /* 0x000fc600078e0200 */
[----:B------:R-:W4:Y:S01]  /*f820*/  LDC R18, c[0x0][0x658] ;  /* 0x00019600ff127b82 */ /* 0x000f220000000800 */
[----:B------:R-:W-:Y:S01]  /*f830*/  I2FP.F32.U32 R0, R16 ;  /* 0x0000001000007245 */ /* 0x000fe20000201000 */
[----:B------:R-:W-:Y:S01]  /*f840*/  IMAD.IADD R3, R3, 0x1, R5 ;  /* 0x0000000103037824 */ /* 0x000fe200078e0205 */
[----:B0-----:R-:W-:Y:S01]  /*f850*/  ISETP.NE.U32.AND P0, PT, R20, RZ, PT ;  /* 0x000000ff1400720c */ /* 0x001fe20003f05070 */
[----:B------:R-:W-:Y:S02]  /*f860*/  IMAD.MOV.U32 R5, RZ, RZ, -0x1 ;  /* 0xffffffffff057424 */ /* 0x000fe400078e00ff */
[----:B------:R-:W-:Y:S02]  /*f870*/  FMUL R0, R0, UR6 ;  /* 0x0000000600007c20 */ /* 0x000fe40008400000 */
[----:B------:R-:W0:Y:S01]  /*f880*/  LDC R13, c[0x0][0x148] ;  /* 0x00005200ff0d7b82 */ /* 0x000e220000000800 */
[----:B-1----:R-:W-:Y:S01]  /*f890*/  SHF.R.U64 R10, R2, R4, R3 ;  /* 0x00000004020a7219 */ /* 0x002fe20000001203 */
[----:B------:R1:W0:Y:S01]  /*f8a0*/  F2I.U32.TRUNC.NTZ R12, R0 ;  /* 0x00000000000c7305 */ /* 0x000222000020f000 */
[----:B------:R-:W-:-:S02]  /*f8b0*/  ISETP.NE.AND.EX P0, PT, R21, RZ, PT, P0 ;  /* 0x000000ff1500720c */ /* 0x000fc40003f05300 */
[----:B------:R-:W-:-:S03]  /*f8c0*/  SHF.R.U32.HI R3, RZ, R4, R3 ;  /* 0x00000004ff037219 */ /* 0x000fc60000011603 */
[----:B------:R-:W0:Y:S01]  /*f8d0*/  LDC R14, c[0x0][0x600] ;  /* 0x00018000ff0e7b82 */ /* 0x000e220000000800 */
[-CC-:B--2---:R-:W-:Y:S02]  /*f8e0*/  SHF.R.U64 R8, R10, R6.reuse, R3.reuse ;  /* 0x000000060a087219 */ /* 0x184fe40000001203 */
[----:B------:R-:W-:-:S05]  /*f8f0*/  SHF.R.U32.HI R3, RZ, R6, R3 ;  /* 0x00000006ff037219 */ /* 0x000fca0000011603 */
[----:B------:R-:W2:Y:S01]  /*f900*/  LDC R19, c[0x0][0x648] ;  /* 0x00019200ff137b82 */ /* 0x000ea20000000800 */
[-CC-:B----4-:R-:W-:Y:S02]  /*f910*/  SHF.R.U64 R11, R8, R18.reuse, R3.reuse ;  /* 0x00000012080b7219 */ /* 0x190fe40000001203 */
[-C--:B------:R-:W-:Y:S02]  /*f920*/  SHF.L.U32 R5, R5, R18.reuse, RZ ;  /* 0x0000001205057219 */ /* 0x080fe400000006ff */
[-C--:B------:R-:W-:Y:S01]  /*f930*/  SHF.R.U32.HI R3, RZ, R18.reuse, R3 ;  /* 0x00000012ff037219 */ /* 0x080fe20000011603 */
[----:B------:R-:W-:Y:S01]  /*f940*/  IMAD.MOV.U32 R2, RZ, RZ, R11 ;  /* 0x000000ffff027224 */ /* 0x000fe200078e000b */
[----:B------:R-:W-:Y:S01]  /*f950*/  SHF.L.U32 R40, R7, R18, RZ ;  /* 0x0000001207287219 */ /* 0x000fe200000006ff */
[----:B------:R-:W4:Y:S01]  /*f960*/  LDC R22, c[0x0][0x638] ;  /* 0x00018e00ff167b82 */ /* 0x000f220000000800 */
[----:B------:R-:W-:-:S07]  /*f970*/  LOP3.LUT R17, RZ, R5, RZ, 0x33, !PT ;  /* 0x00000005ff117212 */ /* 0x000fce00078e33ff */
[----:B------:R-:W0:Y:S01]  /*f980*/  LDC R23, c[0x0][0x610] ;  /* 0x00018400ff177b82 */ /* 0x000e220000000800 */
[----:B-1----:R-:W-:Y:S05]  /*f990*/  @!P0 BRA `(.L_x_264) ;  /* 0x0000000000288947 */ /* 0x002fea0003800000 */
        /* <DEDUP_REMOVED lines=10> */
.L_x_264:
[----:B--2---:R-:W-:Y:S01]  /*fa40*/  SHF.R.U64 R0, R2, R19, R3 ;  /* 0x0000001302007219 */ /* 0x004fe20000001203 */
[----:B0-----:R-:W-:Y:S01]  /*fa50*/  VIADD R3, R14, 0xffffffff ;  /* 0xffffffff0e037836 */ /* 0x001fe20000000000 */
[----:B------:R-:W-:Y:S01]  /*fa60*/  LOP3.LUT R5, R8, R17, RZ, 0xc0, !PT ;  /* 0x0000001108057212 */ /* 0x000fe200078ec0ff */
[----:B------:R-:W-:Y:S01]  /*fa70*/  IMAD.MOV R12, RZ, RZ, -R12 ;  /* 0x000000ffff0c7224 */ /* 0x000fe200078e0a0c */
[----:B------:R-:W-:Y:S01]  /*fa80*/  R2UR UR42, R24 ;  /* 0x00000000182a72ca */ /* 0x000fe200000e0000 */
[----:B------:R-:W-:Y:S01]  /*fa90*/  IMAD.MOV R2, RZ, RZ, -R0 ;  /* 0x000000ffff027224 */ /* 0x000fe200078e0a00 */
[----:B------:R-:W-:Y:S01]  /*faa0*/  LOP3.LUT R3, R10, R3, RZ, 0xc0, !PT ;  /* 0x000000030a037212 */ /* 0x000fe200078ec0ff */
[----:B------:R-:W-:Y:S02]  /*fab0*/  IMAD R40, R40, R0, R5 ;  /* 0x0000000028287224 */ /* 0x000fe400078e0205 */
[----:B------:R-:W-:Y:S02]  /*fac0*/  @P4 IMAD R15, R13, R12, R16 ;  /* 0x0000000c0d0f4224 */ /* 0x000fe400078e0210 */
[----:B----4-:R-:W-:-:S02]  /*fad0*/  IMAD R0, R2, R22, R11 ;  /* 0x0000001602007224 */ /* 0x010fc400078e020b */
[----:B------:R-:W-:Y:S02]  /*fae0*/  IMAD R40, R40, R23, R15 ;  /* 0x0000001728287224 */ /* 0x000fe400078e020f */
[----:B------:R-:W-:Y:S02]  /*faf0*/  IMAD R3, R0, R14, R3 ;  /* 0x0000000e00037224 */ /* 0x000fe400078e0203 */
[----:B------:R-:W-:-:S03]  /*fb00*/  IMAD.MOV.U32 R0, RZ, RZ, 0x1 ;  /* 0x00000001ff007424 */ /* 0x000fc600078e00ff */
[----:B------:R-:W-:Y:S02]  /*fb10*/  SEL R2, R3, R40, !P4 ;  /* 0x0000002803027207 */ /* 0x000fe40006000000 */
[----:B------:R-:W-:-:S03]  /*fb20*/  SEL R40, R40, R3, !P4 ;  /* 0x0000000328287207 */ /* 0x000fc60006000000 */
[----:B------:R2:W-:Y:S04]  /*fb30*/  STL [R1+0x14], R2 ;  /* 0x0000140201007387 */ /* 0x0005e80000100800 */
.L_x_262:
[----:B------:R-:W-:Y:S01]  /*fb40*/  UIADD3 UR5, UR11, UR5, URZ ;  /* 0x000000050b057290 */ /* 0x000fe2000fffe03f */
[----:B------:R4:W-:Y:S01]  /*fb50*/  STL [R1+0x10], R40 ;  /* 0x0000102801007387 */ /* 0x0009e20000100800 */
[----:B------:R-:W-:Y:S02]  /*fb60*/  LOP3.LUT P0, RZ, R0, 0xff, RZ, 0xc0, !PT ;  /* 0x000000ff00ff7812 */ /* 0x000fe4000780c0ff */
[----:B------:R-:W-:Y:S02]  /*fb70*/  USHF.R.U32.HI UR6, URZ, 0x1, UR5 ;  /* 0x000000013f067899 */ /* 0x000fe40008011605 */
[----:B------:R-:W-:Y:S02]  /*fb80*/  UISETP.GT.U32.AND UP0, UPT, UR5, 0x1, UPT ;  /* 0x000000010500788c */ /* 0x000fe4000bf04070 */
[----:B------:R-:W-:Y:S02]  /*fb90*/  ULOP3.LUT UR6, UR6, 0x1, URZ, 0xc0, !UPT ;  /* 0x0000000106067892 */ /* 0x000fe4000f8ec03f */
[----:B------:R-:W-:-:S02]  /*fba0*/  UISETP.LT.U32.AND UP0, UPT, UR11, 0x2, UP0 ;  /* 0x000000020b00788c */ /* 0x000fc40008701070 */
[----:B------:R-:W-:Y:S02]  /*fbb0*/  UISETP.NE.U32.AND UP1, UPT, UR6, 0x1, UPT ;  /* 0x000000010600788c */ /* 0x000fe4000bf25070 */
[----:B------:R-:W-:Y:S02]  /*fbc0*/  USEL UR9, URZ, 0x1, !UP0 ;  /* 0x000000013f097887 */ /* 0x000fe4000c000000 */
[----:B------:R-:W-:Y:S02]  /*fbd0*/  UISETP.GT.U32.AND UP1, UPT, UR11, 0x1, !UP1 ;  /* 0x000000010b00788c */ /* 0x000fe4000cf24070 */
[----:B------:R-:W-:Y:S02]  /*fbe0*/  ULOP3.LUT UR5, UR5, 0x1, URZ, 0xc0, !UPT ;  /* 0x0000000105057892 */ /* 0x000fe4000f8ec03f */
[----:B------:R-:W-:-:S04]  /*fbf0*/  USEL UR6, URZ, 0x1, !UP1 ;  /* 0x000000013f067887 */ /* 0x000fc8000c800000 */
[----:B------:R-:W-:Y:S01]  /*fc00*/  ULOP3.LUT UR4, UR6, UR4, UR9, 0x96, !UPT ;  /* 0x0000000406047292 */ /* 0x000fe2000f8e9609 */
[----:B----4-:R-:W-:Y:S11]  /*fc10*/  @P0 BRA `(.L_x_265) ;  /* 0xffffff1400a40947 */ /* 0x010ff6000383ffff */
[----:B------:R-:W-:Y:S05]  /*fc20*/  EXIT ;  /* 0x000000000000794d */ /* 0x000fea0003800000 */
.L_x_7:
[----:B------:R-:W2:Y:S01]  /*fc30*/  LDL R18, [R1+0xc] ;  /* 0x00000c0001127983 */ /* 0x000ea20000100800 */
[----:B------:R-:W-:-:S03]  /*fc40*/  ULDC.64 UR4, c[0x0][0x650] ;  /* 0x0001940000047ab9 */ /* 0x000fc60000000a00 */
[----:B------:R-:W3:Y:S01]  /*fc50*/  LDL R22, [R1+0x8] ;  /* 0x0000080001167983 */ /* 0x000ee20000100800 */
[----:B------:R-:W-:Y:S01]  /*fc60*/  PRMT R4, RZ, 0x7610, R4 ;  /* 0x00007610ff047816 */ /* 0x000fe20000000004 */
[----:B------:R-:W-:Y:S02]  /*fc70*/  IMAD.MOV.U32 R5, RZ, RZ, -0x1 ;  /* 0xffffffffff057424 */ /* 0x000fe400078e00ff */
[----:B------:R-:W-:Y:S02]  /*fc80*/  IMAD.MOV.U32 R12, RZ, RZ, -0x1 ;  /* 0xffffffffff0c7424 */ /* 0x000fe400078e00ff */
[----:B------:R-:W-:Y:S01]  /*fc90*/  IMAD.MOV.U32 R6, RZ, RZ, -0x1 ;  /* 0xffffffffff067424 */ /* 0x000fe200078e00ff */
[----:B--2---:R-:W-:-:S04]  /*fca0*/  ISETP.GE.U32.AND P0, PT, R18, UR4, PT ;  /* 0x0000000412007c0c */ /* 0x004fc8000bf06070 */
[----:B---3--:R-:W-:-:S13]  /*fcb0*/  ISETP.GE.U32.AND.EX P0, PT, R22, UR5, PT, P0 ;  /* 0x0000000516007c0c */ /* 0x008fda000bf06100 */
[----:B------:R-:W-:Y:S05]  /*fcc0*/  @P0 BRA `(.L_x_266) ;  /* 0x00000004002c0947 */ /* 0x000fea0003800000 */
        /* <DEDUP_REMOVED lines=10> */
[----:B0-----:R-:W-:-:S04]  /*fd70*/  IMAD.X R15, RZ, RZ, R22, P0 ;  /* 0x000000ffff0f7224 */ /* 0x001fc800000e0616 */
[----:B------:R-:W-:-:S04]  /*fd80*/  IMAD.WIDE.U32 R4, R15, R12, RZ ;  /* 0x0000000c0f047225 */ /* 0x000fc800078e00ff */
[----:B------:R-:W-:-:S04]  /*fd90*/  IMAD.WIDE.U32 R6, P0, R9, R13, R4 ;  /* 0x0000000d09067225 */ /* 0x000fc80007800004 */
[----:B------:R-:W-:-:S04]  /*fda0*/  IMAD.WIDE.U32 R4, R9, R12, RZ ;  /* 0x0000000c09047225 */ /* 0x000fc800078e00ff */
[----:B------:R-:W-:Y:S01]  /*fdb0*/  IMAD.X R9, RZ, RZ, RZ, P0 ;  /* 0x000000ffff097224 */ /* 0x000fe200000e06ff */
[----:B------:R-:W-:Y:S01]  /*fdc0*/  IADD3 RZ, P0, R5, R6, RZ ;  /* 0x0000000605ff7210 */ /* 0x000fe20007f1e0ff */
[----:B------:R-:W-:-:S04]  /*fdd0*/  IMAD.MOV.U32 R8, RZ, RZ, R7 ;  /* 0x000000ffff087224 */ /* 0x000fc800078e0007 */
[----:B------:R-:W-:-:S08]  /*fde0*/  IMAD.WIDE.U32.X R8, R15, R13, R8, P0 ;  /* 0x0000000d0f087225 */ /* 0x000fd000000e0408 */
.L_x_267:
[----:B------:R-:W1:Y:S01]  /*fdf0*/  LDC.64 R20, c[0x0][0x640] ;  /* 0x00019000ff147b82 */ /* 0x000e620000000a00 */
[-CC-:B0-----:R-:W-:Y:S01]  /*fe00*/  SHF.R.U64 R15, R8, R10.reuse, R9.reuse ;  /* 0x0000000a080f7219 */ /* 0x181fe20000001209 */
[----:B------:R-:W-:Y:S01]  /*fe10*/  IMAD.MOV.U32 R24, RZ, RZ, 0x1 ;  /* 0x00000001ff187424 */ /* 0x000fe200078e00ff */
[----:B------:R-:W-:Y:S02]  /*fe20*/  SHF.R.U32.HI R4, RZ, R10, R9 ;  /* 0x0000000aff047219 */ /* 0x000fe40000011609 */
[----:B------:R-:W-:-:S03]  /*fe30*/  IADD3 R7, P0, RZ, -R15, RZ ;  /* 0x8000000fff077210 */ /* 0x000fc60007f1e0ff */
[----:B------:R-:W0:Y:S02]  /*fe40*/  LDC R8, c[0x0][0x618] ;  /* 0x00018600ff087b82 */ /* 0x000e240000000800 */
[----:B------:R-:W-:Y:S02]  /*fe50*/  IMAD.X R5, RZ, RZ, ~R4, P0 ;  /* 0x000000ffff057224 */ /* 0x000fe400000e0e04 */
[----:B------:R-:W-:Y:S02]  /*fe60*/  IMAD.MOV.U32 R4, RZ, RZ, R18 ;  /* 0x000000ffff047224 */ /* 0x000fe400078e0012 */
[-C--:B------:R-:W-:Y:S02]  /*fe70*/  IMAD R6, R5, R16.reuse, RZ ;  /* 0x0000001005067224 */ /* 0x080fe400078e02ff */
[----:B------:R-:W2:Y:S01]  /*fe80*/  LDC R12, c[0x0][0x608] ;  /* 0x00018200ff0c7b82 */ /* 0x000ea20000000800 */
[----:B------:R-:W-:Y:S02]  /*fe90*/  IMAD.MOV.U32 R5, RZ, RZ, R22 ;  /* 0x000000ffff057224 */ /* 0x000fe400078e0016 */
[----:B------:R-:W-:-:S05]  /*fea0*/  IMAD.WIDE.U32 R4, R7, R16, R4 ;  /* 0x0000001007047225 */ /* 0x000fca00078e0004 */
[----:B------:R-:W3:Y:S01]  /*feb0*/  LDC R19, c[0x0][0x658] ;  /* 0x00019600ff137b82 */ /* 0x000ee20000000800 */
[----:B------:R-:W-:Y:S01]  /*fec0*/  IMAD R7, R7, R17, R6 ;  /* 0x0000001107077224 */ /* 0x000fe200078e0206 */
[----:B-1----:R-:W-:Y:S01]  /*fed0*/  ISETP.NE.U32.AND P0, PT, R20, RZ, PT ;  /* 0x000000ff1400720c */ /* 0x002fe20003f05070 */
[----:B------:R-:W-:Y:S02]  /*fee0*/  IMAD.MOV.U32 R6, RZ, RZ, -0x1 ;  /* 0xffffffffff067424 */ /* 0x000fe400078e00ff */
[----:B------:R-:W-:Y:S01]  /*fef0*/  IMAD.IADD R5, R5, 0x1, R7 ;  /* 0x0000000105057824 */ /* 0x000fe200078e0207 */
[----:B------:R-:W-:Y:S02]  /*ff00*/  ISETP.NE.AND.EX P0, PT, R21, RZ, PT, P0 ;  /* 0x000000ff1500720c */ /* 0x000fe40003f05300 */
[----:B------:R-:W1:Y:S02]  /*ff10*/  LDC R16, c[0x0][0x600] ;  /* 0x00018000ff107b82 */ /* 0x000e640000000800 */
[----:B0-----:R-:W-:-:S02]  /*ff20*/  SHF.R.U64 R10, R4, R8, R5 ;  /* 0x00000008040a7219 */ /* 0x001fc40000001205 */
[----:B------:R-:W-:-:S04]  /*ff30*/  SHF.R.U32.HI R5, RZ, R8, R5 ;  /* 0x00000008ff057219 */ /* 0x000fc80000011605 */
[----:B------:R-:W0:Y:S01]  /*ff40*/  LDC R18, c[0x0][0x648] ;  /* 0x00019200ff127b82 */ /* 0x000e220000000800 */
[-CC-:B--2---:R-:W-:Y:S02]  /*ff50*/  SHF.R.U64 R17, R10, R12.reuse, R5.reuse ;  /* 0x0000000c0a117219 */ /* 0x184fe40000001205 */
[----:B------:R-:W-:-:S05]  /*ff60*/  SHF.R.U32.HI R4, RZ, R12, R5 ;  /* 0x0000000cff047219 */ /* 0x000fca0000011605 */
[----:B------:R-:W2:Y:S01]  /*ff70*/  LDC R22, c[0x0][0x638] ;  /* 0x00018e00ff167b82 */ /* 0x000ea20000000800 */
[-CC-:B---3--:R-:W-:Y:S02]  /*ff80*/  SHF.R.U64 R12, R17, R19.reuse, R4.reuse ;  /* 0x00000013110c7219 */ /* 0x188fe40000001204 */
[-C--:B------:R-:W-:Y:S02]  /*ff90*/  SHF.L.U32 R6, R6, R19.reuse, RZ ;  /* 0x0000001306067219 */ /* 0x080fe400000006ff */
[----:B------:R-:W-:Y:S01]  /*ffa0*/  SHF.R.U32.HI R5, RZ, R19, R4 ;  /* 0x00000013ff057219 */ /* 0x000fe20000011604 */
[----:B------:R-:W-:Y:S01]  /*ffb0*/  IMAD.MOV.U32 R4, RZ, RZ, R12 ;  /* 0x000000ffff047224 */ /* 0x000fe200078e000c */
[----:B------:R-:W-:Y:S01]  /*ffc0*/  LOP3.LUT R26, RZ, R6, RZ, 0x33, !PT ;  /* 0x00000006ff1a7212 */ /* 0x000fe200078e33ff */
[----:B------:R-:W3:Y:S01]  /*ffd0*/  LDC R23, c[0x0][0x610] ;  /* 0x00018400ff177b82 */ /* 0x000ee20000000800 */
[----:B------:R-:W-:Y:S05]  /*ffe0*/  @!P0 BRA `(.L_x_268) ;  /* 0x0000000000288947 */ /* 0x000fea0003800000 */
        /* <DEDUP_REMOVED lines=10> */
.L_x_268:
[----:B0-----:R-:W-:Y:S01]  /*10090*/  SHF.R.U64 R4, R4, R18, R5 ;  /* 0x0000001204047219 */ /* 0x001fe20000001205 */
[----:B-1----:R-:W-:Y:S01]  /*100a0*/  VIADD R7, R16, 0xffffffff ;  /* 0xffffffff10077836 */ /* 0x002fe20000000000 */
[----:B------:R-:W-:Y:S01]  /*100b0*/  SHF.L.U32 R24, R24, R19, RZ ;  /* 0x0000001318187219 */ /* 0x000fe200000006ff */
[----:B------:R-:W-:Y:S01]  /*100c0*/  @P4 IMAD R0, R11, R14, R2 ;  /* 0x0000000e0b004224 */ /* 0x000fe200078e0202 */
[----:B------:R-:W-:Y:S01]  /*100d0*/  LOP3.LUT R3, R17, R26, RZ, 0xc0, !PT ;  /* 0x0000001a11037212 */ /* 0x000fe200078ec0ff */
[----:B------:R-:W-:Y:S01]  /*100e0*/  IMAD.MOV R5, RZ, RZ, -R4 ;  /* 0x000000ffff057224 */ /* 0x000fe200078e0a04 */
[----:B------:R-:W-:Y:S01]  /*100f0*/  LOP3.LUT R7, R10, R7, RZ, 0xc0, !PT ;  /* 0x000000070a077212 */ /* 0x000fe200078ec0ff */
[----:B------:R-:W-:Y:S02]  /*10100*/  IMAD.MOV.U32 R6, RZ, RZ, R15 ;  /* 0x000000ffff067224 */ /* 0x000fe400078e000f */
[----:B------:R-:W-:Y:S02]  /*10110*/  IMAD R3, R24, R4, R3 ;  /* 0x0000000418037224 */ /* 0x000fe400078e0203 */
[----:B--2---:R-:W-:-:S02]  /*10120*/  IMAD R2, R5, R22, R12 ;  /* 0x0000001605027224 */ /* 0x004fc400078e020c */
[----:B---3--:R-:W-:Y:S02]  /*10130*/  IMAD R0, R3, R23, R0 ;  /* 0x0000001703007224 */ /* 0x008fe400078e0200 */
[----:B------:R-:W-:Y:S02]  /*10140*/  IMAD R5, R2, R16, R7 ;  /* 0x0000001002057224 */ /* 0x000fe400078e0207 */
[----:B------:R-:W-:-:S03]  /*10150*/  IMAD.MOV.U32 R4, RZ, RZ, 0x1 ;  /* 0x00000001ff047424 */ /* 0x000fc600078e00ff */
[----:B------:R-:W-:Y:S02]  /*10160*/  SEL R12, R5, R0, !P4 ;  /* 0x00000000050c7207 */ /* 0x000fe40006000000 */
[----:B------:R-:W-:-:S07]  /*10170*/  SEL R5, R0, R5, !P4 ;  /* 0x0000000500057207 */ /* 0x000fce0006000000 */
.L_x_266:
[----:B------:R-:W-:-:S08]  /*10180*/  NOP ;  /* 0x0000000000007918 */ /* 0x000fd00000000000 */
[----:B0-----:R-:W0:-:S00]  /*10190*/  USETMAXREG.DEALLOC.CTAPOOL 0x28 ;  /* 0x00000028000079c8 */ /* 0x001e0000080e0500 */
[----:B------:R-:W-:-:S13]  /*101a0*/  ISETP.NE.AND P0, PT, RZ, UR6, PT ;  /* 0x00000006ff007c0c */ /* 0x000fda000bf05270 */
[----:B------:R-:W-:Y:S05]  /*101b0*/  @P0 EXIT ;  /* 0x000000000000094d */ /* 0x000fea0003800000 */
[----:B0-----:R-:W-:Y:S01]  /*101c0*/  LOP3.LUT P0, RZ, R4, 0xff, RZ, 0xc0, !PT ;  /* 0x000000ff04ff7812 */ /* 0x001fe2000780c0ff */
[----:B------:R-:W-:Y:S02]  /*101d0*/  IMAD.MOV.U32 R11, RZ, RZ, 0x1 ;  /* 0x00000001ff0b7424 */ /* 0x000fe400078e00ff */
[----:B------:R-:W-:-:S10]  /*101e0*/  IMAD.MOV.U32 R10, RZ, RZ, RZ ;  /* 0x000000ffff0a7224 */ /* 0x000fd400078e00ff */
[----:B------:R-:W-:Y:S05]  /*101f0*/  @!P0 BRA `(.L_x_269) ;  /* 0x0000000c008c8947 */ /* 0x000fea0003800000 */
[----:B------:R-:W0:Y:S01]  /*10200*/  S2R R9, SR_CgaCtaId ;  /* 0x0000000000097919 */ /* 0x000e220000008800 */
[----:B------:R-:W-:Y:S01]  /*10210*/  ULDC UR4, c[0x0][0x28c] ;  /* 0x0000a30000047ab9 */ /* 0x000fe20000000800 */
[----:B------:R-:W-:Y:S01]  /*10220*/  ULDC UR5, c[0x0][0x600] ;  /* 0x0001800000057ab9 */ /* 0x000fe20000000800 */
[----:B------:R-:W-:Y:S01]  /*10230*/  UIADD3 UR10, UR4, 0xff, URZ ;  /* 0x000000ff040a7890 */ /* 0x000fe2000fffe03f */
[----:B------:R-:W-:Y:S01]  /*10240*/  BSSY B0, `(.L_x_269) ;  /* 0x00000de000007945 */ /* 0x000fe20003800000 */
[----:B------:R-:W-:Y:S01]  /*10250*/  ULDC UR6, c[0x0][0x658] ;  /* 0x0001960000067ab9 */ /* 0x000fe20000000800 */
[----:B------:R-:W-:Y:S01]  /*10260*/  UMOV UR11, 0x1 ;  /* 0x00000001000b7882 */ /* 0x000fe20000000000 */
[----:B------:R-:W-:Y:S01]  /*10270*/  UMOV UR9, 0xffffffff ;  /* 0xffffffff00097882 */ /* 0x000fe20000000000 */
[----:B------:R-:W-:Y:S01]  /*10280*/  UIADD3 UR4, UR5, -0x1, URZ ;  /* 0xffffffff05047890 */ /* 0x000fe2000fffe03f */
[----:B------:R-:W-:Y:S01]  /*10290*/  IMAD.MOV.U32 R8, RZ, RZ, 0x1 ;  /* 0x00000001ff087424 */ /* 0x000fe200078e00ff */
[----:B------:R-:W-:Y:S01]  /*102a0*/  USHF.L.U32 UR5, UR11, UR6, URZ ;  /* 0x000000060b057299 */ /* 0x000fe2000800063f */
[----:B------:R-:W-:Y:S01]  /*102b0*/  IMAD.MOV.U32 R11, RZ, RZ, 0x1 ;  /* 0x00000001ff0b7424 */ /* 0x000fe200078e00ff */
[----:B------:R-:W-:Y:S01]  /*102c0*/  ULDC UR8, c[0x0][0xc] ;  /* 0x0000030000087ab9 */ /* 0x000fe20000000800 */
[----:B------:R-:W-:Y:S01]  /*102d0*/  USHF.L.U32 UR13, UR9, UR6, URZ ;  /* 0x00000006090d7299 */ /* 0x000fe2000800063f */
[----:B------:R-:W-:Y:S01]  /*102e0*/  IMAD.MOV.U32 R10, RZ, RZ, RZ ;  /* 0x000000ffff0a7224 */ /* 0x000fe200078e00ff */
[----:B------:R-:W-:Y:S01]  /*102f0*/  USHF.R.S32.HI UR11, URZ, 0x1f, UR10 ;  /* 0x0000001f3f0b7899 */ /* 0x000fe2000801140a */
[----:B------:R-:W-:Y:S01]  /*10300*/  ULDC UR9, c[0x0][0x10] ;  /* 0x0000040000097ab9 */ /* 0x000fe20000000800 */
[----:B------:R-:W-:Y:S01]  /*10310*/  ULDC UR6, c[0x0][0x14] ;  /* 0x0000050000067ab9 */ /* 0x000fe20000000800 */
[----:B------:R-:W-:-:S02]  /*10320*/  UIMAD.WIDE.U32 UR8, UR8, UR9, URZ ;  /* 0x00000009080872a5 */ /* 0x000fc4000f8e003f */
[----:B------:R-:W-:Y:S02]  /*10330*/  ULEA.HI UR11, UR11, UR10, URZ, 0x8 ;  /* 0x0000000a0b0b7291 */ /* 0x000fe4000f8f403f */
[----:B------:R-:W-:Y:S02]  /*10340*/  UIMAD.WIDE.U32 UR38, UR8, UR6, URZ ;  /* 0x00000006082672a5 */ /* 0x000fe4000f8e003f */
[----:B------:R-:W-:Y:S02]  /*10350*/  UIMAD UR14, UR9, UR6, URZ ;  /* 0x00000006090e72a4 */ /* 0x000fe4000f8e023f */
[----:B------:R-:W-:Y:S02]  /*10360*/  USHF.R.S32.HI UR6, URZ, 0x8, UR11 ;  /* 0x000000083f067899 */ /* 0x000fe4000801140b */
[----:B------:R-:W-:Y:S02]  /*10370*/  ULOP3.LUT UR15, UR7, 0x2, URZ, 0xfc, !UPT ;  /* 0x00000002070f7892 */ /* 0x000fe4000f8efc3f */
[----:B------:R-:W-:Y:S01]  /*10380*/  ULOP3.LUT UR13, URZ, UR13, URZ, 0x33, !UPT ;  /* 0x0000000d3f0d7292 */ /* 0x000fe2000f8e333f */
[----:B0-----:R-:W-:Y:S01]  /*10390*/  LOP3.LUT R9, R9, 0x1, RZ, 0xc0, !PT ;  /* 0x0000000109097812 */ /* 0x001fe200078ec0ff */
[----:B------:R-:W-:-:S02]  /*103a0*/  UIADD3 UR14, UR39, UR14, URZ ;  /* 0x0000000e270e7290 */ /* 0x000fc4000fffe03f */
[----:B------:R-:W-:Y:S01]  /*103b0*/  UIADD3 UR21, UR6, 0x1, URZ ;  /* 0x0000000106157890 */ /* 0x000fe2000fffe03f */
[----:B------:R-:W-:-:S11]  /*103c0*/  ULDC.64 UR40, c[0x0][0x198] ;  /* 0x0000660000287ab9 */ /* 0x000fd60000000a00 */
.L_x_280:
[----:B------:R-:W-:-:S03]  /*103d0*/  UMOV UR8, 0xffffffff ;  /* 0xffffffff00087882 */ /* 0x000fc60000000000 */
[----:B------:R-:W-:Y:S05]  /*103e0*/  BRA.DIV UR8, `(.L_x_270) ;  /* 0x0000000e08bc7947 */ /* 0x000fea000b800000 */
[----:B------:R-:W-:-:S13]  /*103f0*/  ELECT P0, URZ, PT ;  /* 0x00000000003f782f */ /* 0x000fda0003800000 */
.L_x_289:
[----:B------:R-:W0:Y:S01]  /*10400*/  LDC R0, c[0x0][0x28c] ;  /* 0x0000a300ff007b82 */ /* 0x000e220000000800 */
[----:B------:R-:W-:Y:S01]  /*10410*/  BSSY B1, `(.L_x_271) ;  /* 0x0000047000017945 */ /* 0x000fe20003800000 */
[----:B0-----:R-:W-:-:S13]  /*10420*/  ISETP.LT.OR P0, PT, R0, 0x1, !P0 ;  /* 0x000000010000780c */ /* 0x001fda0004701670 */
[----:B------:R-:W-:Y:S05]  /*10430*/  @P0 BRA `(.L_x_272) ;  /* 0x0000000400100947 */ /* 0x000fea0003800000 */
[----:B------:R-:W-:Y:S02]  /*10440*/  IMAD R12, R12, 0x2, R9 ;  /* 0x000000020c0c7824 */ /* 0x000fe400078e0209 */
[----:B------:R-:W-:Y:S02]  /*10450*/  IMAD R5, R5, 0xc0, RZ ;  /* 0x000000c005057824 */ /* 0x000fe400078e02ff */
[----:B------:R-:W-:Y:S02]  /*10460*/  IMAD.MOV.U32 R13, RZ, RZ, RZ ;  /* 0x000000ffff0d7224 */ /* 0x000fe400078e00ff */
[----:B------:R-:W-:Y:S02]  /*10470*/  IMAD.U32 R15, RZ, RZ, UR21 ;  /* 0x00000015ff0f7e24 */ /* 0x000fe4000f8e00ff */
[----:B------:R-:W-:Y:S02]  /*10480*/  IMAD.MOV.U32 R0, RZ, RZ, R11 ;  /* 0x000000ffff007224 */ /* 0x000fe400078e000b */
[----:B------:R-:W-:-:S02]  /*10490*/  IMAD.MOV.U32 R2, RZ, RZ, R10 ;  /* 0x000000ffff027224 */ /* 0x000fc400078e000a */
[----:B------:R-:W-:-:S07]  /*104a0*/  IMAD R12, R12, 0x38, RZ ;  /* 0x000000380c0c7824 */ /* 0x000fce00078e02ff */
.L_x_275:
[----:B------:R-:W0:Y:S01]  /*104b0*/  S2R R4, SR_CgaCtaId ;  /* 0x0000000000047919 */ /* 0x000e220000008800 */
[----:B------:R-:W-:Y:S01]  /*104c0*/  MOV R3, 0x400 ;  /* 0x0000040000037802 */ /* 0x000fe20000000f00 */
[----:B------:R-:W1:Y:S03]  /*104d0*/  S2R R16, SR_TID.X ;  /* 0x0000000000107919 */ /* 0x000e660000002100 */
[----:B0-----:R-:W-:Y:S02]  /*104e0*/  LEA R7, R4, R3, 0x18 ;  /* 0x0000000304077211 */ /* 0x001fe400078ec0ff */
[----:B------:R-:W-:Y:S02]  /*104f0*/  SHF.L.U32 R3, R0, 0x1f, RZ ;  /* 0x0000001f00037819 */ /* 0x000fe400000006ff */
[----:B-1----:R-:W-:Y:S01]  /*10500*/  LOP3.LUT P1, RZ, R16, 0x7f, RZ, 0xc0, !PT ;  /* 0x0000007f10ff7812 */ /* 0x002fe2000782c0ff */
[----:B------:R-:W-:-:S04]  /*10510*/  IMAD R14, R2, 0x8, R7 ;  /* 0x00000008020e7824 */ /* 0x000fc800078e0207 */
[----:B------:R-:W0:Y:S08]  /*10520*/  SYNCS.PHASECHK.TRANS64.TRYWAIT P0, [R14+URZ+0x10], R3 ;  /* 0x000010030e0075a7 */ /* 0x000e30000800017f */
[----:B------:R-:W1:Y:S01]  /*10530*/  @!P1 LDC R4, c[0x0][0x500] ;  /* 0x00014000ff049b82 */ /* 0x000e620000000800 */
[----:B0-----:R-:W-:Y:S05]  /*10540*/  @!P0 BRA `(.L_x_273) ;  /* 0x0000000c00848947 */ /* 0x001fea0003800000 */
.L_x_290:
[----:B------:R-:W-:Y:S01]  /*10550*/  UPRMT UR8, UR15, 0x9910, URZ ;  /* 0x000099100f087896 */ /* 0x000fe2000800003f */
[----:B-1----:R1:W-:Y:S03]  /*10560*/  @!P1 SYNCS.ARRIVE.TRANS64 RZ, [R14+URZ], R4 ;  /* 0x000000040eff99a7 */ /* 0x0023e6000800003f */
[----:B------:R-:W-:-:S06]  /*10570*/  UISETP.NE.AND UP0, UPT, UR8, 0x2, UPT ;  /* 0x000000020800788c */ /* 0x000fcc000bf05270 */
[----:B------:R-:W-:-:S13]  /*10580*/  PLOP3.LUT P0, PT, PT, PT, UP0, 0x80, 0x0 ;  /* 0x000000000000781c */ /* 0x000fda0003f0f008 */
[----:B-1----:R-:W-:Y:S05]  /*10590*/  @P0 BRA `(.L_x_274) ;  /* 0x0000000000040947 */ /* 0x002fea0003800000 */
[----:B------:R-:W-:Y:S01]  /*105a0*/  BPT.TRAP 0x1 ;  /* 0x000000040000795c */ /* 0x000fe20000300000 */
.L_x_274:
[----:B0-----:R-:W-:Y:S01]  /*105b0*/  IMAD R3, R2, 0x4, R9 ;  /* 0x0000000402037824 */ /* 0x001fe200078e0209 */
[----:B------:R-:W-:Y:S01]  /*105c0*/  R2UR UR34, R13 ;  /* 0x000000000d2272ca */ /* 0x000fe200000e0000 */
[----:B------:R-:W-:Y:S01]  /*105d0*/  VIADD R15, R15, 0xffffffff ;  /* 0xffffffff0f0f7836 */ /* 0x000fe20000000000 */
[----:B------:R-:W-:Y:S01]  /*105e0*/  R2UR UR33, R14 ;  /* 0x000000000e2172ca */ /* 0x000fe200000e0000 */
[--C-:B------:R-:W-:Y:S01]  /*105f0*/  IMAD R3, R3, 0x1c00, R7.reuse ;  /* 0x00001c0003037824 */ /* 0x100fe200078e0207 */
[----:B------:R-:W-:Y:S01]  /*10600*/  R2UR UR36, R6 ;  /* 0x00000000062472ca */ /* 0x000fe200000e0000 */
[----:B------:R-:W-:Y:S01]  /*10610*/  IMAD R7, R2, 0xc000, R7 ;  /* 0x0000c00002077824 */ /* 0x000fe200078e0207 */
[----:B------:R-:W-:Y:S01]  /*10620*/  R2UR UR35, R5 ;  /* 0x00000000052372ca */ /* 0x000fe200000e0000 */
[----:B------:R-:W-:Y:S01]  /*10630*/  UIADD3 UR22, UP0, UR40, 0xf0, URZ ;  /* 0x000000f028167890 */ /* 0x000fe2000ff1e03f */
[----:B------:R-:W-:Y:S01]  /*10640*/  R2UR UR8, R3 ;  /* 0x00000000030872ca */ /* 0x000fe200000e0000 */
[----:B------:R-:W-:Y:S01]  /*10650*/  UIADD3 UR42, UP1, UR40, 0x1f0, URZ ;  /* 0x000001f0282a7890 */ /* 0x000fe2000ff3e03f */
[----:B------:R-:W-:Y:S01]  /*10660*/  R2UR UR24, R7 ;  /* 0x00000000071872ca */ /* 0x000fe200000e0000 */
[----:B------:R-:W-:Y:S01]  /*10670*/  UIADD3.X UR23, URZ, UR41, URZ, UP0, !UPT ;  /* 0x000000293f177290 */ /* 0x000fe200087fe43f */
[----:B------:R-:W-:Y:S01]  /*10680*/  R2UR UR19, R12 ;  /* 0x000000000c1372ca */ /* 0x000fe200000e0000 */
[----:B------:R-:W-:Y:S01]  /*10690*/  UIADD3 UR26, UR34, 0x80, URZ ;  /* 0x00000080221a7890 */ /* 0x000fe2000fffe03f */
[----:B------:R-:W-:Y:S01]  /*106a0*/  ISETP.GT.AND P1, PT, R15, 0x1, PT ;  /* 0x000000010f00780c */ /* 0x000fe20003f24270 */
[----:B------:R-:W-:Y:S01]  /*106b0*/  UIADD3.X UR43, URZ, UR41, URZ, UP1, !UPT ;  /* 0x000000293f2b7290 */ /* 0x000fe20008ffe43f */
[----:B------:R-:W-:Y:S01]  /*106c0*/  VIADD R2, R2, 0x1 ;  /* 0x0000000102027836 */ /* 0x000fe20000000000 */
[----:B------:R-:W-:Y:S01]  /*106d0*/  UMOV UR30, 0x0 ;  /* 0x00000000001e7882 */ /* 0x000fe20000000000 */
[----:B------:R-:W-:Y:S01]  /*106e0*/  UMOV UR31, 0x10000000 ;  /* 0x10000000001f7882 */ /* 0x000fe20000000000 */
[----:B------:R-:W-:Y:S01]  /*106f0*/  UMOV UR25, UR33 ;  /* 0x0000002100197c82 */ /* 0x000fe20008000000 */
[----:B------:R-:W-:Y:S01]  /*10700*/  UMOV UR28, UR36 ;  /* 0x00000024001c7c82 */ /* 0x000fe20008000000 */
[----:B------:R-:W-:Y:S01]  /*10710*/  UIADD3 UR16, UR8, 0x18100, URZ ;  /* 0x0001810008107890 */ /* 0x000fe2000fffe03f */
[C---:B------:R-:W-:Y:S01]  /*10720*/  ISETP.NE.AND P0, PT, R2.reuse, 0x2, PT ;  /* 0x000000020200780c */ /* 0x040fe20003f05270 */
[----:B------:R-:W-:Y:S01]  /*10730*/  UIADD3 UR32, UR24, 0x100, URZ ;  /* 0x0000010018207890 */ /* 0x000fe2000fffe03f */
[----:B------:R-:W-:Y:S01]  /*10740*/  VIADD R13, R13, 0x100 ;  /* 0x000001000d0d7836 */ /* 0x000fe20000000000 */
[----:B------:R-:W-:Y:S01]  /*10750*/  UIADD3 UR24, UR24, 0x6100, URZ ;  /* 0x0000610018187890 */ /* 0x000fe2000fffe03f */
[----:B------:R-:W-:Y:S01]  /*10760*/  SEL R3, RZ, 0x1, P0 ;  /* 0x00000001ff037807 */ /* 0x000fe20000000000 */
[----:B------:R-:W-:Y:S01]  /*10770*/  UIADD3 UR8, UR8, 0x1b900, URZ ;  /* 0x0001b90008087890 */ /* 0x000fe2000fffe03f */
[----:B------:R-:W-:Y:S01]  /*10780*/  SEL R2, R2, RZ, P0 ;  /* 0x000000ff02027207 */ /* 0x000fe20000000000 */
[----:B------:R-:W-:Y:S01]  /*10790*/  UMOV UR27, UR35 ;  /* 0x00000023001b7c82 */ /* 0x000fe20008000000 */
[----:B------:R-:W-:Y:S01]  /*107a0*/  UMOV UR29, 0x30000 ;  /* 0x00030000001d7882 */ /* 0x000fe20000000000 */
[----:B------:R-:W-:Y:S01]  /*107b0*/  UMOV UR17, UR33 ;  /* 0x0000002100117c82 */ /* 0x000fe20008000000 */
[----:B------:R-:W-:Y:S01]  /*107c0*/  UMOV UR18, UR34 ;  /* 0x0000002200127c82 */ /* 0x000fe20008000000 */
[----:B------:R-:W-:Y:S01]  /*107d0*/  UMOV UR20, UR36 ;  /* 0x0000002400147c82 */ /* 0x000fe20008000000 */
[----:B------:R0:W-:Y:S01]  /*107e0*/  UTMALDG.3D [UR32], [UR22], desc[UR30] ;  /* 0x00001e20160075b4 */ /* 0x0001e20008011000 */
[----:B------:R-:W-:Y:S01]  /*107f0*/  UMOV UR9, UR33 ;  /* 0x0000002100097c82 */ /* 0x000fe20008000000 */
[----:B------:R-:W-:Y:S01]  /*10800*/  UMOV UR11, UR19 ;  /* 0x00000013000b7c82 */ /* 0x000fe20008000000 */
[----:B------:R-:W-:Y:S01]  /*10810*/  UMOV UR12, UR36 ;  /* 0x00000024000c7c82 */ /* 0x000fe20008000000 */
[----:B------:R-:W-:Y:S01]  /*10820*/  UMOV UR10, UR26 ;  /* 0x0000001a000a7c82 */ /* 0x000fe20008000000 */
[----:B------:R-:W-:Y:S01]  /*10830*/  LOP3.LUT R0, R0, R3, RZ, 0x3c, !PT ;  /* 0x0000000300007212 */ /* 0x000fe200078e3cff */
[----:B------:R0:W-:Y:S01]  /*10840*/  UTMALDG.3D [UR24], [UR22], desc[UR30] ;  /* 0x00001e18160075b4 */ /* 0x0001e20008011000 */
[----:B------:R0:W-:Y:S01]  /*10850*/  UTMALDG.3D.MULTICAST [UR16], [UR42], UR29, desc[UR30] ;  /* 0x00001e102a0073b4 */ /* 0x0001e2000801181d */
[----:B------:R0:W-:Y:S02]  /*10860*/  UTMALDG.3D.MULTICAST [UR8], [UR42], UR29, desc[UR30] ;  /* 0x00001e082a0073b4 */ /* 0x0001e4000801181d */
[----:B0-----:R-:W-:Y:S05]  /*10870*/  @P1 BRA `(.L_x_275) ;  /* 0xfffffffc000c1947 */ /* 0x001fea000383ffff */
.L_x_272:
[----:B------:R-:W-:Y:S05]  /*10880*/  BSYNC B1 ;  /* 0x0000000000017941 */ /* 0x000fea0003800000 */
.L_x_271:
[----:B------:R-:W2:Y:S01]  /*10890*/  LDL.LU R16, [R1+0x8] ;  /* 0x0000080001107983 */ /* 0x000ea20000300800 */
[----:B------:R-:W-:Y:S01]  /*108a0*/  LOP3.LUT P2, RZ, R8, 0xff, RZ, 0xc0, !PT ;  /* 0x000000ff08ff7812 */ /* 0x000fe2000784c0ff */
[----:B------:R-:W-:Y:S01]  /*108b0*/  VIADD R10, R10, UR6 ;  /* 0x000000060a0a7c36 */ /* 0x000fe20008000000 */
[----:B------:R-:W-:Y:S01]  /*108c0*/  ULDC.64 UR8, c[0x0][0x650] ;  /* 0x0001940000087ab9 */ /* 0x000fe20000000a00 */
[----:B------:R-:W3:Y:S01]  /*108d0*/  LDL.LU R14, [R1+0xc] ;  /* 0x00000c00010e7983 */ /* 0x000ee20000300800 */
[----:B------:R-:W-:Y:S01]  /*108e0*/  IMAD.U32 R4, RZ, RZ, UR6 ;  /* 0x00000006ff047e24 */ /* 0x000fe2000f8e00ff */
[----:B------:R-:W-:Y:S01]  /*108f0*/  BSSY B1, `(.L_x_276) ;  /* 0x0000070000017945 */ /* 0x000fe20003800000 */
[----:B------:R-:W-:Y:S01]  /*10900*/  SHF.R.U32.HI R0, RZ, 0x1, R10 ;  /* 0x00000001ff007819 */ /* 0x000fe2000001160a */
[----:B------:R-:W-:Y:S01]  /*10910*/  IMAD.MOV.U32 R5, RZ, RZ, -0x1 ;  /* 0xffffffffff057424 */ /* 0x000fe200078e00ff */
[----:B------:R-:W-:Y:S01]  /*10920*/  ISETP.GT.U32.AND P0, PT, R10, 0x1, PT ;  /* 0x000000010a00780c */ /* 0x000fe20003f04070 */
[----:B------:R-:W-:Y:S01]  /*10930*/  IMAD.MOV.U32 R12, RZ, RZ, -0x1 ;  /* 0xffffffffff0c7424 */ /* 0x000fe200078e00ff */
[----:B------:R-:W-:Y:S01]  /*10940*/  LOP3.LUT R0, R0, 0x1, RZ, 0xc0, !PT ;  /* 0x0000000100007812 */ /* 0x000fe200078ec0ff */
[----:B------:R-:W-:Y:S01]  /*10950*/  IMAD.MOV.U32 R6, RZ, RZ, -0x1 ;  /* 0xffffffffff067424 */ /* 0x000fe200078e00ff */
[----:B------:R-:W-:Y:S01]  /*10960*/  ISETP.LT.U32.AND P0, PT, R4, 0x2, P0 ;  /* 0x000000020400780c */ /* 0x000fe20000701070 */
[----:B------:R-:W0:Y:S01]  /*10970*/  @P2 S2R R3, SR_CgaCtaId ;  /* 0x0000000000032919 */ /* 0x000e220000008800 */
[----:B------:R-:W-:-:S02]  /*10980*/  @P2 MOV R2, 0x400 ;  /* 0x0000040000022802 */ /* 0x000fc40000000f00 */
[----:B------:R-:W-:Y:S01]  /*10990*/  ISETP.NE.U32.AND P1, PT, R0, 0x1, PT ;  /* 0x000000010000780c */ /* 0x000fe20003f25070 */
[----:B------:R-:W-:Y:S01]  /*109a0*/  IMAD.U32 R0, RZ, RZ, UR6 ;  /* 0x00000006ff007e24 */ /* 0x000fe2000f8e00ff */
[----:B------:R-:W-:Y:S02]  /*109b0*/  LOP3.LUT R10, R10, 0x1, RZ, 0xc0, !PT ;  /* 0x000000010a0a7812 */ /* 0x000fe400078ec0ff */
[----:B------:R-:W-:Y:S02]  /*109c0*/  PRMT R8, RZ, 0x7610, R8 ;  /* 0x00007610ff087816 */ /* 0x000fe40000000008 */
[----:B------:R-:W-:Y:S02]  /*109d0*/  ISETP.GT.U32.AND P1, PT, R0, 0x1, !P1 ;  /* 0x000000010000780c */ /* 0x000fe40004f24070 */
[----:B------:R-:W-:Y:S02]  /*109e0*/  SEL R0, RZ, 0x1, !P0 ;  /* 0x00000001ff007807 */ /* 0x000fe40004000000 */
[----:B0-----:R-:W-:-:S04]  /*109f0*/  @P2 LEA R2, R3, R2, 0x18 ;  /* 0x0000000203022211 */ /* 0x001fc800078ec0ff */
[----:B------:R0:W-:Y:S02]  /*10a00*/  @P2 SYNCS.ARRIVE.TRANS64.A1T0 RZ, [R2+URZ+0x38], RZ ;  /* 0x000038ff02ff29a7 */ /* 0x0001e4000810003f */
[----:B0-----:R-:W-:-:S04]  /*10a10*/  SEL R2, RZ, 0x1, !P1 ;  /* 0x00000001ff027807 */ /* 0x001fc80004800000 */
[--C-:B------:R-:W-:Y:S02]  /*10a20*/  LOP3.LUT R11, R2, R11, R0.reuse, 0x96, !PT ;  /* 0x0000000b020b7212 */ /* 0x100fe400078e9600 */
[----:B------:R-:W-:Y:S02]  /*10a30*/  PRMT R0, RZ, 0x7610, R0 ;  /* 0x00007610ff007816 */ /* 0x000fe40000000000 */
[----:B---3--:R-:W-:-:S04]  /*10a40*/  IADD3 R14, P2, R14, UR38, RZ ;  /* 0x000000260e0e7c10 */ /* 0x008fc8000ff5e0ff */
[----:B--2---:R-:W-:Y:S01]  /*10a50*/  IADD3.X R16, R16, UR14, RZ, P2, !PT ;  /* 0x0000000e10107c10 */ /* 0x004fe200097fe4ff */
[----:B------:R0:W-:Y:S01]  /*10a60*/  STL [R1+0xc], R14 ;  /* 0x00000c0e01007387 */ /* 0x0001e20000100800 */
[----:B------:R-:W-:-:S03]  /*10a70*/  ISETP.GE.U32.AND P2, PT, R14, UR8, PT ;  /* 0x000000080e007c0c */ /* 0x000fc6000bf46070 */
[----:B------:R0:W-:Y:S01]  /*10a80*/  STL [R1+0x8], R16 ;  /* 0x0000081001007387 */ /* 0x0001e20000100800 */
[----:B------:R-:W-:-:S13]  /*10a90*/  ISETP.GE.U32.AND.EX P0, PT, R16, UR9, PT, P2 ;  /* 0x0000000910007c0c */ /* 0x000fda000bf06120 */
[----:B0-----:R-:W-:Y:S05]  /*10aa0*/  @P0 BRA `(.L_x_277) ;  /* 0x0000000400500947 */ /* 0x001fea0003800000 */
[----:B------:R-:W-:Y:S01]  /*10ab0*/  ULDC.64 UR8, c[0x0][0x628] ;  /* 0x00018a0000087ab9 */ /* 0x000fe20000000a00 */
[----:B------:R-:W0:Y:S01]  /*10ac0*/  S2R R12, SR_CTAID.X ;  /* 0x00000000000c7919 */ /* 0x000e220000002500 */
[----:B------:R-:W-:Y:S01]  /*10ad0*/  ISETP.NE.U32.AND P0, PT, RZ, UR8, PT ;  /* 0x00000008ff007c0c */ /* 0x000fe2000bf05070 */
[----:B------:R-:W-:Y:S01]  /*10ae0*/  ULDC UR11, c[0x0][0x630] ;  /* 0x00018c00000b7ab9 */ /* 0x000fe20000000800 */
[----:B------:R-:W-:Y:S01]  /*10af0*/  IMAD.MOV.U32 R2, RZ, RZ, R14 ;  /* 0x000000ffff027224 */ /* 0x000fe200078e000e */
[----:B------:R-:W1:Y:S01]  /*10b00*/  S2R R0, SR_CTAID.Y ;  /* 0x0000000000007919 */ /* 0x000e620000002600 */
[----:B------:R-:W-:Y:S01]  /*10b10*/  ISETP.NE.AND.EX P0, PT, RZ, UR9, PT, P0 ;  /* 0x00000009ff007c0c */ /* 0x000fe2000bf05300 */
[----:B------:R-:W-:-:S12]  /*10b20*/  IMAD.MOV.U32 R3, RZ, RZ, R16 ;  /* 0x000000ffff037224 */ /* 0x000fd800078e0010 */
[----:B------:R-:W-:Y:S05]  /*10b30*/  @!P0 BRA `(.L_x_278) ;  /* 0x0000000000288947 */ /* 0x000fea0003800000 */
[----:B------:R-:W-:Y:S02]  /*10b40*/  ULDC UR10, c[0x0][0x634] ;  /* 0x00018d00000a7ab9 */ /* 0x000fe40000000800 */
[----:B------:R-:W-:-:S05]  /*10b50*/  IADD3 R7, P0, R14, UR10, RZ ;  /* 0x0000000a0e077c10 */ /* 0x000fca000ff1e0ff */
[----:B------:R-:W-:-:S04]  /*10b60*/  IMAD.X R13, RZ, RZ, R16, P0 ;  /* 0x000000ffff0d7224 */ /* 0x000fc800000e0610 */
[----:B------:R-:W-:-:S04]  /*10b70*/  IMAD.WIDE.U32 R4, R13, UR8, RZ ;  /* 0x000000080d047c25 */ /* 0x000fc8000f8e00ff */
[----:B------:R-:W-:-:S04]  /*10b80*/  IMAD.WIDE.U32 R4, P0, R7, UR9, R4 ;  /* 0x0000000907047c25 */ /* 0x000fc8000f800004 */
[----:B------:R-:W-:-:S04]  /*10b90*/  IMAD.WIDE.U32 R6, R7, UR8, RZ ;  /* 0x0000000807067c25 */ /* 0x000fc8000f8e00ff */
[----:B------:R-:W-:Y:S01]  /*10ba0*/  IMAD.X R3, RZ, RZ, RZ, P0 ;  /* 0x000000ffff037224 */ /* 0x000fe200000e06ff */
[----:B------:R-:W-:Y:S01]  /*10bb0*/  IADD3 RZ, P0, R7, R4, RZ ;  /* 0x0000000407ff7210 */ /* 0x000fe20007f1e0ff */
[----:B------:R-:W-:-:S04]  /*10bc0*/  IMAD.MOV.U32 R2, RZ, RZ, R5 ;  /* 0x000000ffff027224 */ /* 0x000fc800078e0005 */
[----:B------:R-:W-:-:S08]  /*10bd0*/  IMAD.WIDE.U32.X R2, R13, UR9, R2, P0 ;  /* 0x000000090d027c25 */ /* 0x000fd000080e0402 */
.L_x_278:
[--C-:B------:R-:W-:Y:S01]  /*10be0*/  SHF.R.U64 R6, R2, UR11, R3.reuse ;  /* 0x0000000b02067c19 */ /* 0x100fe20008001203 */
[----:B------:R-:W-:Y:S01]  /*10bf0*/  ULDC.64 UR8, c[0x0][0x620] ;  /* 0x0001880000087ab9 */ /* 0x000fe20000000a00 */
[----:B------:R-:W-:Y:S01]  /*10c00*/  SHF.R.U32.HI R2, RZ, UR11, R3 ;  /* 0x0000000bff027c19 */ /* 0x000fe20008011603 */
[----:B------:R-:W-:Y:S01]  /*10c10*/  IMAD.MOV.U32 R3, RZ, RZ, R16 ;  /* 0x000000ffff037224 */ /* 0x000fe200078e0010 */
[----:B------:R-:W-:Y:S01]  /*10c20*/  IADD3 R5, P0, RZ, -R6, RZ ;  /* 0x80000006ff057210 */ /* 0x000fe20007f1e0ff */
[----:B------:R-:W2:Y:S01]  /*10c30*/  LDC R19, c[0x0][0x144] ;  /* 0x00005100ff137b82 */ /* 0x000ea20000000800 */
[----:B0-----:R-:W-:Y:S01]  /*10c40*/  I2FP.F32.U32 R7, R12 ;  /* 0x0000000c00077245 */ /* 0x001fe20000201000 */
[----:B------:R-:W-:Y:S01]  /*10c50*/  ULDC.64 UR16, c[0x0][0x640] ;  /* 0x0001900000107ab9 */ /* 0x000fe20000000a00 */
[----:B------:R-:W-:Y:S01]  /*10c60*/  ULDC UR10, c[0x0][0x608] ;  /* 0x00018200000a7ab9 */ /* 0x000fe20000000800 */
[----:B------:R-:W-:Y:S01]  /*10c70*/  IMAD.X R2, RZ, RZ, ~R2, P0 ;  /* 0x000000ffff027224 */ /* 0x000fe200000e0e02 */
[----:B------:R-:W-:-:S03]  /*10c80*/  ISETP.NE.U32.AND P0, PT, RZ, UR16, PT ;  /* 0x00000010ff007c0c */ /* 0x000fc6000bf05070 */
[----:B------:R-:W-:Y:S01]  /*10c90*/  IMAD R4, R2, UR8, RZ ;  /* 0x0000000802047c24 */ /* 0x000fe2000f8e02ff */
[----:B------:R-:W0:Y:S01]  /*10ca0*/  LDC R13, c[0x0][0x148] ;  /* 0x00005200ff0d7b82 */ /* 0x000e220000000800 */
[----:B------:R-:W-:Y:S01]  /*10cb0*/  IMAD.MOV.U32 R2, RZ, RZ, R14 ;  /* 0x000000ffff027224 */ /* 0x000fe200078e000e */
[----:B------:R-:W-:-:S03]  /*10cc0*/  ISETP.NE.AND.EX P0, PT, RZ, UR17, PT, P0 ;  /* 0x00000011ff007c0c */ /* 0x000fc6000bf05300 */
[----:B------:R-:W-:Y:S01]  /*10cd0*/  IMAD.WIDE.U32 R2, R5, UR8, R2 ;  /* 0x0000000805027c25 */ /* 0x000fe2000f8e0002 */
[----:B------:R-:W-:-:S03]  /*10ce0*/  ULDC UR8, c[0x0][0x150] ;  /* 0x0000540000087ab9 */ /* 0x000fc60000000800 */
[----:B------:R-:W-:Y:S02]  /*10cf0*/  IMAD R5, R5, UR9, R4 ;  /* 0x0000000905057c24 */ /* 0x000fe4000f8e0204 */
[----:B------:R-:W-:Y:S01]  /*10d00*/  FMUL R4, R7, UR8 ;  /* 0x0000000807047c20 */ /* 0x000fe20008400000 */
[----:B------:R-:W-:Y:S01]  /*10d10*/  ULDC UR8, c[0x0][0x618] ;  /* 0x0001860000087ab9 */ /* 0x000fe20000000800 */
[----:B------:R-:W-:Y:S01]  /*10d20*/  ULDC UR9, c[0x0][0x154] ;  /* 0x0000550000097ab9 */ /* 0x000fe20000000800 */
[----:B------:R-:W-:-:S03]  /*10d30*/  IMAD.IADD R3, R3, 0x1, R5 ;  /* 0x0000000103037824 */ /* 0x000fc600078e0205 */
[----:B------:R-:W3:Y:S02]  /*10d40*/  F2I.U32.TRUNC.NTZ R4, R4 ;  /* 0x0000000400047305 */ /* 0x000ee4000020f000 */
[----:B------:R-:W-:Y:S02]  /*10d50*/  SHF.R.U64 R7, R2, UR8, R3 ;  /* 0x0000000802077c19 */ /* 0x000fe40008001203 */
[----:B-1----:R-:W-:-:S05]  /*10d60*/  I2FP.F32.U32 R2, R0 ;  /* 0x0000000000027245 */ /* 0x002fca0000201000 */
[----:B------:R-:W-:Y:S01]  /*10d70*/  FMUL R5, R2, UR9 ;  /* 0x0000000902057c20 */ /* 0x000fe20008400000 */
[----:B------:R-:W-:Y:S01]  /*10d80*/  SHF.R.U32.HI R2, RZ, UR8, R3 ;  /* 0x00000008ff027c19 */ /* 0x000fe20008011603 */
[----:B------:R-:W-:Y:S02]  /*10d90*/  ULDC UR8, c[0x0][0x658] ;  /* 0x0001960000087ab9 */ /* 0x000fe40000000800 */
[----:B------:R1:W4:Y:S01]  /*10da0*/  F2I.U32.TRUNC.NTZ R16, R5 ;  /* 0x0000000500107305 */ /* 0x000322000020f000 */
[----:B------:R-:W-:Y:S01]  /*10db0*/  SHF.R.U64 R15, R7, UR10, R2 ;  /* 0x0000000a070f7c19 */ /* 0x000fe20008001202 */
[----:B---3--:R-:W-:Y:S01]  /*10dc0*/  IMAD.MOV R4, RZ, RZ, -R4 ;  /* 0x000000ffff047224 */ /* 0x008fe200078e0a04 */
[----:B------:R-:W-:-:S03]  /*10dd0*/  SHF.R.U32.HI R2, RZ, UR10, R2 ;  /* 0x0000000aff027c19 */ /* 0x000fc60008011602 */
[----:B--2---:R-:W-:Y:S01]  /*10de0*/  IMAD R12, R19, R4, R12 ;  /* 0x00000004130c7224 */ /* 0x004fe200078e020c */
[--C-:B------:R-:W-:Y:S02]  /*10df0*/  SHF.R.U64 R14, R15, UR8, R2.reuse ;  /* 0x000000080f0e7c19 */ /* 0x100fe40008001202 */
[----:B------:R-:W-:-:S03]  /*10e00*/  SHF.R.U32.HI R17, RZ, UR8, R2 ;  /* 0x00000008ff117c19 */ /* 0x000fc60008011602 */
[----:B------:R-:W-:Y:S02]  /*10e10*/  IMAD.MOV.U32 R2, RZ, RZ, R14 ;  /* 0x000000ffff027224 */ /* 0x000fe400078e000e */
[----:B------:R-:W-:Y:S01]  /*10e20*/  IMAD.MOV.U32 R3, RZ, RZ, R17 ;  /* 0x000000ffff037224 */ /* 0x000fe200078e0011 */
[----:B01--4-:R-:W-:Y:S06]  /*10e30*/  @!P0 BRA `(.L_x_279) ;  /* 0x0000000000288947 */ /* 0x013fec0003800000 */
[----:B------:R-:W-:Y:S02]  /*10e40*/  ULDC UR8, c[0x0][0x64c] ;  /* 0x0001930000087ab9 */ /* 0x000fe40000000800 */
[----:B------:R-:W-:-:S05]  /*10e50*/  IADD3 R3, P0, R14, UR8, RZ ;  /* 0x000000080e037c10 */ /* 0x000fca000ff1e0ff */
[----:B------:R-:W-:-:S04]  /*10e60*/  IMAD.X R17, RZ, RZ, R17, P0 ;  /* 0x000000ffff117224 */ /* 0x000fc800000e0611 */
[----:B------:R-:W-:-:S04]  /*10e70*/  IMAD.WIDE.U32 R4, R17, UR16, RZ ;  /* 0x0000001011047c25 */ /* 0x000fc8000f8e00ff */
[----:B------:R-:W-:-:S04]  /*10e80*/  IMAD.WIDE.U32 R4, P0, R3, UR17, R4 ;  /* 0x0000001103047c25 */ /* 0x000fc8000f800004 */
[----:B------:R-:W-:-:S04]  /*10e90*/  IMAD.WIDE.U32 R2, R3, UR16, RZ ;  /* 0x0000001003027c25 */ /* 0x000fc8000f8e00ff */
[----:B------:R-:W-:Y:S01]  /*10ea0*/  IMAD.MOV.U32 R2, RZ, RZ, R5 ;  /* 0x000000ffff027224 */ /* 0x000fe200078e0005 */
[----:B------:R-:W-:Y:S01]  /*10eb0*/  IADD3 RZ, P1, R3, R4, RZ ;  /* 0x0000000403ff7210 */ /* 0x000fe20007f3e0ff */
[----:B------:R-:W-:-:S04]  /*10ec0*/  IMAD.X R3, RZ, RZ, RZ, P0 ;  /* 0x000000ffff037224 */ /* 0x000fc800000e06ff */
[----:B------:R-:W-:-:S08]  /*10ed0*/  IMAD.WIDE.U32.X R2, R17, UR17, R2, P1 ;  /* 0x0000001111027c25 */ /* 0x000fd000088e0402 */
.L_x_279:
[----:B------:R-:W-:Y:S01]  /*10ee0*/  ULDC UR8, c[0x0][0x648] ;  /* 0x0001920000087ab9 */ /* 0x000fe20000000800 */
[----:B------:R-:W-:Y:S01]  /*10ef0*/  LOP3.LUT R15, R15, UR13, RZ, 0xc0, !PT ;  /* 0x0000000d0f0f7c12 */ /* 0x000fe2000f8ec0ff */
[----:B------:R-:W-:Y:S01]  /*10f00*/  IMAD.MOV R16, RZ, RZ, -R16 ;  /* 0x000000ffff107224 */ /* 0x000fe200078e0a10 */
[----:B------:R-:W-:Y:S01]  /*10f10*/  SHF.R.U64 R2, R2, UR8, R3 ;  /* 0x0000000802027c19 */ /* 0x000fe20008001203 */
[----:B------:R-:W-:Y:S01]  /*10f20*/  ULDC UR8, c[0x0][0x638] ;  /* 0x00018e0000087ab9 */ /* 0x000fe20000000800 */
[----:B------:R-:W-:Y:S01]  /*10f30*/  LOP3.LUT R7, R7, UR4, RZ, 0xc0, !PT ;  /* 0x0000000407077c12 */ /* 0x000fe2000f8ec0ff */
[----:B------:R-:W-:Y:S01]  /*10f40*/  @P4 IMAD R12, R13, R16, R0 ;  /* 0x000000100d0c4224 */ /* 0x000fe200078e0200 */
[----:B------:R-:W-:Y:S01]  /*10f50*/  ULDC UR9, c[0x0][0x610] ;  /* 0x0001840000097ab9 */ /* 0x000fe20000000800 */
[----:B------:R-:W-:Y:S02]  /*10f60*/  IMAD.MOV R3, RZ, RZ, -R2 ;  /* 0x000000ffff037224 */ /* 0x000fe400078e0a02 */
[----:B------:R-:W-:-:S02]  /*10f70*/  IMAD R5, R2, UR5, R15 ;  /* 0x0000000502057c24 */ /* 0x000fc4000f8e020f */
[----:B------:R-:W-:Y:S01]  /*10f80*/  IMAD R14, R3, UR8, R14 ;  /* 0x00000008030e7c24 */ /* 0x000fe2000f8e020e */
[----:B------:R-:W-:Y:S01]  /*10f90*/  ULDC UR8, c[0x0][0x600] ;  /* 0x0001800000087ab9 */ /* 0x000fe20000000800 */
[----:B------:R-:W-:Y:S02]  /*10fa0*/  IMAD R5, R5, UR9, R12 ;  /* 0x0000000905057c24 */ /* 0x000fe4000f8e020c */
[----:B------:R-:W-:Y:S02]  /*10fb0*/  IMAD R14, R14, UR8, R7 ;  /* 0x000000080e0e7c24 */ /* 0x000fe4000f8e0207 */
[----:B------:R-:W-:-:S03]  /*10fc0*/  IMAD.MOV.U32 R0, RZ, RZ, 0x1 ;  /* 0x00000001ff007424 */ /* 0x000fc600078e00ff */
[----:B------:R-:W-:Y:S02]  /*10fd0*/  SEL R12, R14, R5, !P4 ;  /* 0x000000050e0c7207 */ /* 0x000fe40006000000 */
[----:B------:R-:W-:-:S07]  /*10fe0*/  SEL R5, R5, R14, !P4 ;  /* 0x0000000e05057207 */ /* 0x000fce0006000000 */
.L_x_277:
[----:B------:R-:W-:Y:S05]  /*10ff0*/  BSYNC B1 ;  /* 0x0000000000017941 */ /* 0x000fea0003800000 */
.L_x_276:
[----:B------:R-:W-:-:S13]  /*11000*/  LOP3.LUT P0, RZ, R0, 0xff, RZ, 0xc0, !PT ;  /* 0x000000ff00ff7812 */ /* 0x000fda000780c0ff */
[----:B------:R-:W-:Y:S05]  /*11010*/  @P0 BRA `(.L_x_280) ;  /* 0xfffffff000ec0947 */ /* 0x000fea000383ffff */
[----:B------:R-:W-:Y:S05]  /*11020*/  BSYNC B0 ;  /* 0x0000000000007941 */ /* 0x000fea0003800000 */
.L_x_269:
[----:B------:R-:W-:-:S03]  /*11030*/  UMOV UR8, 0xffffffff ;  /* 0xffffffff00087882 */ /* 0x000fc60000000000 */
[----:B------:R-:W-:Y:S05]  /*11040*/  BRA.DIV UR8, `(.L_x_281) ;  /* 0x0000000208d87947 */ /* 0x000fea000b800000 */
[----:B------:R-:W-:-:S13]  /*11050*/  ELECT P0, URZ, PT ;  /* 0x00000000003f782f */ /* 0x000fda0003800000 */
.L_x_293:
[----:B------:R-:W-:Y:S04]  /*11060*/  BSSY B0, `(.L_x_282) ;  /* 0x000001a000007945 */ /* 0x000fe80003800000 */
[----:B------:R-:W-:Y:S05]  /*11070*/  @!P0 BRA `(.L_x_283) ;  /* 0x0000000000608947 */ /* 0x000fea0003800000 */
[----:B------:R-:W-:-:S04]  /*11080*/  ULOP3.LUT UR8, UR7, 0x2, URZ, 0xfc, !UPT ;  /* 0x0000000207087892 */ /* 0x000fc8000f8efc3f */
[----:B------:R-:W-:-:S06]  /*11090*/  UISETP.NE.AND UP0, UPT, UR8, 0x3, UPT ;  /* 0x000000030800788c */ /* 0x000fcc000bf05270 */
[----:B------:R-:W-:-:S13]  /*110a0*/  PLOP3.LUT P0, PT, PT, PT, UP0, 0x80, 0x0 ;  /* 0x000000000000781c */ /* 0x000fda0003f0f008 */
[----:B------:R-:W-:Y:S05]  /*110b0*/  @!P0 BRA `(.L_x_284) ;  /* 0x0000000000048947 */ /* 0x000fea0003800000 */
[----:B------:R-:W-:Y:S01]  /*110c0*/  BPT.TRAP 0x1 ;  /* 0x000000040000795c */ /* 0x000fe20000300000 */
.L_x_284:
[----:B------:R-:W0:Y:S01]  /*110d0*/  S2R R3, SR_CgaCtaId ;  /* 0x0000000000037919 */ /* 0x000e220000008800 */
[----:B------:R-:W-:Y:S02]  /*110e0*/  MOV R0, 0x400 ;  /* 0x0000040000007802 */ /* 0x000fe40000000f00 */
[----:B------:R-:W-:Y:S02]  /*110f0*/  SHF.L.U32 R2, R11, 0x1f, RZ ;  /* 0x0000001f0b027819 */ /* 0x000fe400000006ff */
[----:B0-----:R-:W-:-:S05]  /*11100*/  LEA R3, R3, R0, 0x18 ;  /* 0x0000000003037211 */ /* 0x001fca00078ec0ff */
[----:B------:R-:W-:-:S04]  /*11110*/  VIADD R3, R3, 0x10 ;  /* 0x0000001003037836 */ /* 0x000fc80000000000 */
[C---:B------:R-:W-:Y:S02]  /*11120*/  IMAD R5, R10.reuse, 0x8, R3 ;  /* 0x000000080a057824 */ /* 0x040fe400078e0203 */
[----:B------:R-:W-:Y:S02]  /*11130*/  VIADD R10, R10, 0x1 ;  /* 0x000000010a0a7836 */ /* 0x000fe40000000000 */
[----:B------:R-:W0:Y:S03]  /*11140*/  SYNCS.PHASECHK.TRANS64.TRYWAIT P0, [R5+URZ], R2 ;  /* 0x00000002050075a7 */ /* 0x000e26000800017f */
[----:B------:R-:W-:-:S04]  /*11150*/  ISETP.NE.AND P1, PT, R10, 0x2, PT ;  /* 0x000000020a00780c */ /* 0x000fc80003f25270 */
[----:B------:R-:W-:Y:S02]  /*11160*/  SEL R0, RZ, 0x1, P1 ;  /* 0x00000001ff007807 */ /* 0x000fe40000800000 */
[----:B------:R-:W-:Y:S02]  /*11170*/  SEL R10, R10, RZ, P1 ;  /* 0x000000ff0a0a7207 */ /* 0x000fe40000800000 */
[----:B------:R-:W-:Y:S01]  /*11180*/  LOP3.LUT R0, R11, R0, RZ, 0x3c, !PT ;  /* 0x000000000b007212 */ /* 0x000fe200078e3cff */
[----:B0-----:R-:W-:Y:S06]  /*11190*/  @!P0 BRA `(.L_x_285) ;  /* 0x0000000000a48947 */ /* 0x001fec0003800000 */
.L_x_294:
[----:B------:R-:W-:Y:S01]  /*111a0*/  IMAD R3, R10, 0x8, R3 ;  /* 0x000000080a037824 */ /* 0x000fe200078e0203 */
[----:B------:R-:W-:-:S07]  /*111b0*/  SHF.L.U32 R0, R0, 0x1f, RZ ;  /* 0x0000001f00007819 */ /* 0x000fce00000006ff */
.L_x_286:
[----:B-1----:R1:W2:Y:S02]  /*111c0*/  SYNCS.PHASECHK.TRANS64.TRYWAIT P0, [R3+URZ], R0 ;  /* 0x00000000030075a7 */ /* 0x0022a4000800017f */
[----:B--2---:R-:W-:Y:S05]  /*111d0*/  @!P0 NANOSLEEP.SYNCS 0x989680 ;  /* 0x009896800000895d */ /* 0x004fea0003900000 */
[----:B------:R-:W2:Y:S02]  /*111e0*/  @!P0 SYNCS.PHASECHK.TRANS64 P0, [R3+URZ], R0 ;  /* 0x00000000030085a7 */ /* 0x000ea4000800007f */
[----:B--2---:R-:W-:Y:S05]  /*111f0*/  @!P0 BRA `(.L_x_286) ;  /* 0xfffffffc00f08947 */ /* 0x004fea000383ffff */
.L_x_283:
[----:B------:R-:W-:Y:S05]  /*11200*/  BSYNC B0 ;  /* 0x0000000000007941 */ /* 0x000fea0003800000 */
.L_x_282:
[----:B------:R-:W-:Y:S05]  /*11210*/  EXIT ;  /* 0x000000000000794d */ /* 0x000fea0003800000 */
.L_x_21:
[----:B-1----:R-:W-:-:S04]  /*11220*/  IMAD.U32 R3, RZ, RZ, UR12 ;  /* 0x0000000cff037e24 */ /* 0x002fc8000f8e00ff */
[----:B------:R1:W2:Y:S03]  /*11230*/  SYNCS.PHASECHK.TRANS64.TRYWAIT P0, [R3+URZ], R0 ;  /* 0x00000000030075a7 */ /* 0x0002a6000800017f */
[----:B--2---:R-:W-:Y:S05]  /*11240*/  @!P0 NANOSLEEP.SYNCS 0x989680 ;  /* 0x009896800000895d */ /* 0x004fea0003900000 */
[----:B------:R-:W2:Y:S02]  /*11250*/  @!P0 SYNCS.PHASECHK.TRANS64 P0, [R3+URZ], R0 ;  /* 0x00000000030085a7 */ /* 0x000ea4000800007f */
[----:B--2---:R-:W-:Y:S05]  /*11260*/  @!P0 BRA `(.L_x_21) ;  /* 0xfffffffc00ec8947 */ /* 0x004fea000383ffff */
[----:B------:R-:W-:Y:S05]  /*11270*/  BRA `(.L_x_20) ;  /* 0xffffff0800687947 */ /* 0x000fea000383ffff */
.L_x_27:
[----:B-1----:R-:W-:-:S04]  /*11280*/  IMAD.U32 R226, RZ, RZ, UR14 ;  /* 0x0000000effe27e24 */ /* 0x002fc8000f8e00ff */
[----:B------:R1:W2:Y:S03]  /*11290*/  SYNCS.PHASECHK.TRANS64.TRYWAIT P0, [R226+URZ], R225 ;  /* 0x000000e1e20075a7 */ /* 0x0002a6000800017f */
[----:B--2---:R-:W-:Y:S05]  /*112a0*/  @!P0 NANOSLEEP.SYNCS 0x989680 ;  /* 0x009896800000895d */ /* 0x004fea0003900000 */
[----:B------:R-:W2:Y:S02]  /*112b0*/  @!P0 SYNCS.PHASECHK.TRANS64 P0, [R226+URZ], R225 ;  /* 0x000000e1e20085a7 */ /* 0x000ea4000800007f */
[----:B--2---:R-:W-:Y:S05]  /*112c0*/  @!P0 BRA `(.L_x_27) ;  /* 0xfffffffc00ec8947 */ /* 0x004fea000383ffff */
[----:B------:R-:W-:Y:S05]  /*112d0*/  BRA `(.L_x_26) ;  /* 0xffffff3000f47947 */ /* 0x000fea000383ffff */
.L_x_270:
[----:B------:R-:W-:Y:S01]  /*112e0*/  BSSY B1, `(.L_x_287) ;  /* 0x0000006000017945 */ /* 0x000fe20003800000 */
[----:B------:R-:W-:-:S07]  /*112f0*/  IMAD.MOV.U32 R0, RZ, RZ, -0x1 ;  /* 0xffffffffff007424 */ /* 0x000fce00078e00ff */
[----:B------:R-:W-:Y:S05]  /*11300*/  WARPSYNC.COLLECTIVE R0, `(.L_x_288) ;  /* 0x00000000000c7348 */ /* 0x000fea0003c00000 */
[----:B------:R-:W-:Y:S02]  /*11310*/  ELECT P0, UR62, PT ;  /* 0x00000000003e782f */ /* 0x000fe40003800000 */
[----:B------:R-:W-:Y:S01]  /*11320*/  MOV R0, UR62 ;  /* 0x0000003e00007c02 */ /* 0x000fe20008000f00 */
[----:B------:R-:W-:Y:S10]  /*11330*/  ENDCOLLECTIVE ;  /* 0x000000000000791b */ /* 0x000ff40003800000 */
.L_x_288:
[----:B------:R-:W-:Y:S05]  /*11340*/  BSYNC B1 ;  /* 0x0000000000017941 */ /* 0x000fea0003800000 */
.L_x_287:
[----:B------:R-:W-:Y:S05]  /*11350*/  BRA `(.L_x_289) ;  /* 0xfffffff000287947 */ /* 0x000fea000383ffff */
.L_x_273:
[----:B0-----:R0:W2:Y:S02]  /*11360*/  SYNCS.PHASECHK.TRANS64.TRYWAIT P0, [R14+URZ+0x10], R3 ;  /* 0x000010030e0075a7 */ /* 0x0010a4000800017f */
[----:B--2---:R-:W-:Y:S05]  /*11370*/  @!P0 NANOSLEEP.SYNCS 0x989680 ;  /* 0x009896800000895d */ /* 0x004fea0003900000 */
[----:B------:R-:W2:Y:S02]  /*11380*/  @!P0 SYNCS.PHASECHK.TRANS64 P0, [R14+URZ+0x10], R3 ;  /* 0x000010030e0085a7 */ /* 0x000ea4000800007f */
[----:B--2---:R-:W-:Y:S05]  /*11390*/  @!P0 BRA `(.L_x_273) ;  /* 0xfffffffc00f08947 */ /* 0x004fea000383ffff */
[----:B------:R-:W-:Y:S05]  /*113a0*/  BRA `(.L_x_290) ;  /* 0xfffffff000687947 */ /* 0x000fea000383ffff */
.L_x_281:
[----:B------:R-:W-:Y:S01]  /*113b0*/  BSSY B0, `(.L_x_291) ;  /* 0x0000006000007945 */ /* 0x000fe20003800000 */
[----:B------:R-:W-:-:S07]  /*113c0*/  IMAD.MOV.U32 R0, RZ, RZ, -0x1 ;  /* 0xffffffffff007424 */ /* 0x000fce00078e00ff */
[----:B------:R-:W-:Y:S05]  /*113d0*/  WARPSYNC.COLLECTIVE R0, `(.L_x_292) ;  /* 0x00000000000c7348 */ /* 0x000fea0003c00000 */
[----:B------:R-:W-:Y:S02]  /*113e0*/  ELECT P0, UR62, PT ;  /* 0x00000000003e782f */ /* 0x000fe40003800000 */
[----:B------:R-:W-:Y:S01]  /*113f0*/  MOV R0, UR62 ;  /* 0x0000003e00007c02 */ /* 0x000fe20008000f00 */
[----:B------:R-:W-:Y:S10]  /*11400*/  ENDCOLLECTIVE ;  /* 0x000000000000791b */ /* 0x000ff40003800000 */
.L_x_292:
[----:B------:R-:W-:Y:S05]  /*11410*/  BSYNC B0 ;  /* 0x0000000000007941 */ /* 0x000fea0003800000 */
.L_x_291:
[----:B------:R-:W-:Y:S05]  /*11420*/  BRA `(.L_x_293) ;  /* 0xfffffffc000c7947 */ /* 0x000fea000383ffff */
.L_x_285:
[----:B0-----:R0:W1:Y:S02]  /*11430*/  SYNCS.PHASECHK.TRANS64.TRYWAIT P0, [R5+URZ], R2 ;  /* 0x00000002050075a7 */ /* 0x001064000800017f */
[----:B-1----:R-:W-:Y:S05]  /*11440*/  @!P0 NANOSLEEP.SYNCS 0x989680 ;  /* 0x009896800000895d */ /* 0x002fea0003900000 */
[----:B------:R-:W1:Y:S02]  /*11450*/  @!P0 SYNCS.PHASECHK.TRANS64 P0, [R5+URZ], R2 ;  /* 0x00000002050085a7 */ /* 0x000e64000800007f */
[----:B-1----:R-:W-:Y:S05]  /*11460*/  @!P0 BRA `(.L_x_285) ;  /* 0xfffffffc00f08947 */ /* 0x002fea000383ffff */
[----:B------:R-:W-:Y:S05]  /*11470*/  BRA `(.L_x_294) ;  /* 0xfffffffc00487947 */ /* 0x000fea000383ffff */
.L_x_295:
[----:B------:R-:W-:-:S00]  /*11480*/  BRA `(.L_x_295) ;  /* 0xfffffffc00fc7947 */ /* 0x000fc0000383ffff */
[----:B------:R-:W-:-:S00]  /*11490*/  NOP ;  /* 0x0000000000007918 */ /* 0x000fc00000000000 */
        /* <DEDUP_REMOVED lines=14> */
.L_x_296:


//--------------------- .nv.shared._ZN7cutlass13device_kernelINS_4gemm6kernel13GemmUniversalIN4cute5tupleIJiiiiEEENS1_10collective13CollectiveMmaINS1_37MainloopSm90TmaGmmaWarpSpecializedFP8ILi2ENS5_IJNS4_1CILi2EEENSA_ILi1EEESC_EEENS1_35KernelTmaWarpSpecializedCooperativeEEENS5_IJNSA_ILi192EEENSA_ILi112EEENSA_ILi256EEEEEENS_12float_e4m3_tENS5_IJlSC_lEEESK_SL_NS4_8TiledMMAINS4_8MMA_AtomIJNS4_4SM904GMMA30MMA_64x16x32_F32E4M3E4M3_SS_TNILNSP_7ScaleInE1ELSR_1EEEEEENS4_6LayoutISD_NS5_IJSC_NSA_ILi0EEESV_EEEEENS5_IJNS4_10UnderscoreESY_SY_EEEEENS4_13SM90_TMA_LOADENS4_14ComposedLayoutINS4_7SwizzleILi3ELi4ELi3EEENS4_18smem_ptr_flag_bitsILi8EEENSU_INS5_IJNSA_ILi8EEENSA_ILi128EEEEEENS5_IJS18_SC_EEEEEEEvNS4_8identityENS4_23SM90_TMA_LOAD_MULTICASTES1C_vS1D_EENS_8epilogue10collective6detail29Sm90TmaWarpSpecializedAdapterINS1H_15DefaultEpilogueISK_SL_SL_NS1G_6thread17LinearCombinationISK_Li1EffLNS1L_9ScaleType4KindE0ELNS_15FloatRoundStyleE2ESK_EENS1_15EpilogueDefaultEEEEEvvEEEEvNT_6ParamsE --------------------------
	.section	.nv.shared._ZN7cutlass13device_kernelINS_4gemm6kernel13GemmUniversalIN4cute5tupleIJiiiiEEENS1_10collective13CollectiveMmaINS1_37MainloopSm90TmaGmmaWarpSpecializedFP8ILi2ENS5_IJNS4_1CILi2EEENSA_ILi1EEESC_EEENS1_35KernelTmaWarpSpecializedCooperativeEEENS5_IJNSA_ILi192EEENSA_ILi112EEENSA_ILi256EEEEEENS_12float_e4m3_tENS5_IJlSC_lEEESK_SL_NS4_8TiledMMAINS4_8MMA_AtomIJNS4_4SM904GMMA30MMA_64x16x32_F32E4M3E4M3_SS_TNILNSP_7ScaleInE1ELSR_1EEEEEENS4_6LayoutISD_NS5_IJSC_NSA_ILi0EEESV_EEEEENS5_IJNS4_10UnderscoreESY_SY_EEEEENS4_13SM90_TMA_LOADENS4_14ComposedLayoutINS4_7SwizzleILi3ELi4ELi3EEENS4_18smem_ptr_flag_bitsILi8EEENSU_INS5_IJNSA_ILi8EEENSA_ILi128EEEEEENS5_IJS18_SC_EEEEEEEvNS4_8identityENS4_23SM90_TMA_LOAD_MULTICASTES1C_vS1D_EENS_8epilogue10collective6detail29Sm90TmaWarpSpecializedAdapterINS1H_15DefaultEpilogueISK_SL_SL_NS1G_6thread17LinearCombinationISK_Li1EffLNS1L_9ScaleType4KindE0ELNS_15FloatRoundStyleE2ESK_EENS1_15EpilogueDefaultEEEEEvvEEEEvNT_6ParamsE,"aw",@nobits
	.sectionflags	@""
	.align	16
	.zero		1024


//--------------------- .nv.shared.reserved.0     --------------------------
	.section	.nv.shared.reserved.0,"aw",@nobits
	.weak		__nv_reservedSMEM_offset_0_alias
	.size		__nv_reservedSMEM_offset_0_alias, 0, 0
	.other		__nv_reservedSMEM_offset_0_alias,@"STO_CUDA_RESERVED_SHARED STV_DEFAULT"
__nv_reservedSMEM_offset_0_alias:
	.zero		0


//--------------------- .nv.global                --------------------------
	.section	.nv.global,"aw",@nobits
.nv.global:
	.type		_ZN40_INTERNAL_785e7c14_4_k_cu_3acd2fe8_105684cute1_E,@object
	.size		_ZN40_INTERNAL_785e7c14_4_k_cu_3acd2fe8_105684cute1_E,(_ZN40_INTERNAL_785e7c14_4_k_cu_3acd2fe8_105684cuda3std3__45__cpo6cbeginE - _ZN40_INTERNAL_785e7c14_4_k_cu_3acd2fe8_105684cute1_E)
_ZN40_INTERNAL_785e7c14_4_k_cu_3acd2fe8_105684cute1_E:
	.zero		1
	.type		_ZN40_INTERNAL_785e7c14_4_k_cu_3acd2fe8_105684cuda3std3__45__cpo6cbeginE,@object
	.size		_ZN40_INTERNAL_785e7c14_4_k_cu_3acd2fe8_105684cuda3std3__45__cpo6cbeginE,(_ZN40_INTERNAL_785e7c14_4_k_cu_3acd2fe8_105684cuda3std3__48in_placeE - _ZN40_INTERNAL_785e7c14_4_k_cu_3acd2fe8_105684cuda3std3__45__cpo6cbeginE)
_ZN40_INTERNAL_785e7c14_4_k_cu_3acd2fe8_105684cuda3std3__45__cpo6cbeginE:
	.zero		1
	.type		_ZN40_INTERNAL_785e7c14_4_k_cu_3acd2fe8_105684cuda3std3__48in_placeE,@object
	.size		_ZN40_INTERNAL_785e7c14_4_k_cu_3acd2fe8_105684cuda3std3__48in_placeE,(_ZN40_INTERNAL_785e7c14_4_k_cu_3acd2fe8_105684cuda3std6ranges3__45__cpo9iter_moveE - _ZN40_INTERNAL_785e7c14_4_k_cu_3acd2fe8_105684cuda3std3__48in_placeE)
_ZN40_INTERNAL_785e7c14_4_k_cu_3acd2fe8_105684cuda3std3__48in_placeE:
	.zero		1
	.type		_ZN40_INTERNAL_785e7c14_4_k_cu_3acd2fe8_105684cuda3std6ranges3__45__cpo9iter_moveE,@object
	.size		_ZN40_INTERNAL_785e7c14_4_k_cu_3acd2fe8_105684cuda3std6ranges3__45__cpo9iter_moveE,(_ZN40_INTERNAL_785e7c14_4_k_cu_3acd2fe8_105684cuda3std3__45__cpo5beginE - _ZN40_INTERNAL_785e7c14_4_k_cu_3acd2fe8_105684cuda3std6ranges3__45__cpo9iter_moveE)
_ZN40_INTERNAL_785e7c14_4_k_cu_3acd2fe8_105684cuda3std6ranges3__45__cpo9iter_moveE:
	.zero		1
	.type		_ZN40_INTERNAL_785e7c14_4_k_cu_3acd2fe8_105684cuda3std3__45__cpo5beginE,@object
	.size		_ZN40_INTERNAL_785e7c14_4_k_cu_3acd2fe8_105684cuda3std3__45__cpo5beginE,(_ZN40_INTERNAL_785e7c14_4_k_cu_3acd2fe8_105684cuda3std3__442_GLOBAL__N__785e7c14_4_k_cu_3acd2fe8_105686ignoreE - _ZN40_INTERNAL_785e7c14_4_k_cu_3acd2fe8_105684cuda3std3__45__cpo5beginE)
_ZN40_INTERNAL_785e7c14_4_k_cu_3acd2fe8_105684cuda3std3__45__cpo5beginE:
	.zero		1
	.type		_ZN40_INTERNAL_785e7c14_4_k_cu_3acd2fe8_105684cuda3std3__442_GLOBAL__N__785e7c14_4_k_cu_3acd2fe8_105686ignoreE,@object
	.size		_ZN40_INTERNAL_785e7c14_4_k_cu_3acd2fe8_105684cuda3std3__442_GLOBAL__N__785e7c14_4_k_cu_3acd2fe8_105686ignoreE,(_ZN40_INTERNAL_785e7c14_4_k_cu_3acd2fe8_105684cute7productE - _ZN40_INTERNAL_785e7c14_4_k_cu_3acd2fe8_105684cuda3std3__442_GLOBAL__N__785e7c14_4_k_cu_3acd2fe8_105686ignoreE)
_ZN40_INTERNAL_785e7c14_4_k_cu_3acd2fe8_105684cuda3std3__442_GLOBAL__N__785e7c14_4_k_cu_3acd2fe8_105686ignoreE:
	.zero		1
	.type		_ZN40_INTERNAL_785e7c14_4_k_cu_3acd2fe8_105684cute7productE,@object
	.size		_ZN40_INTERNAL_785e7c14_4_k_cu_3acd2fe8_105684cute7productE,(_ZN40_INTERNAL_785e7c14_4_k_cu_3acd2fe8_105684cuda3std3__45__cpo3endE - _ZN40_INTERNAL_785e7c14_4_k_cu_3acd2fe8_105684cute7productE)
_ZN40_INTERNAL_785e7c14_4_k_cu_3acd2fe8_105684cute7productE:
	.zero		1
	.type		_ZN40_INTERNAL_785e7c14_4_k_cu_3acd2fe8_105684cuda3std3__45__cpo3endE,@object
	.size		_ZN40_INTERNAL_785e7c14_4_k_cu_3acd2fe8_105684cuda3std3__45__cpo3endE,(_ZN40_INTERNAL_785e7c14_4_k_cu_3acd2fe8_105684cuda3std3__419piecewise_constructE - _ZN40_INTERNAL_785e7c14_4_k_cu_3acd2fe8_105684cuda3std3__45__cpo3endE)
_ZN40_INTERNAL_785e7c14_4_k_cu_3acd2fe8_105684cuda3std3__45__cpo3endE:
	.zero		1
	.type		_ZN40_INTERNAL_785e7c14_4_k_cu_3acd2fe8_105684cuda3std3__419piecewise_constructE,@object
	.size		_ZN40_INTERNAL_785e7c14_4_k_cu_3acd2fe8_105684cuda3std3__419piecewise_constructE,(_ZN40_INTERNAL_785e7c14_4_k_cu_3acd2fe8_105684cuda3std3__45__cpo4cendE - _ZN40_INTERNAL_785e7c14_4_k_cu_3acd2fe8_105684cuda3std3__419piecewise_constructE)
_ZN40_INTERNAL_785e7c14_4_k_cu_3acd2fe8_105684cuda3std3__419piecewise_constructE:
	.zero		1
	.type		_ZN40_INTERNAL_785e7c14_4_k_cu_3acd2fe8_105684cuda3std3__45__cpo4cendE,@object
	.size		_ZN40_INTERNAL_785e7c14_4_k_cu_3acd2fe8_105684cuda3std3__45__cpo4cendE,(_ZN40_INTERNAL_785e7c14_4_k_cu_3acd2fe8_105684cuda3std6ranges3__45__cpo4swapE - _ZN40_INTERNAL_785e7c14_4_k_cu_3acd2fe8_105684cuda3std3__45__cpo4cendE)
_ZN40_INTERNAL_785e7c14_4_k_cu_3acd2fe8_105684cuda3std3__45__cpo4cendE:
	.zero		1
	.type		_ZN40_INTERNAL_785e7c14_4_k_cu_3acd2fe8_105684cuda3std6ranges3__45__cpo4swapE,@object
	.size		_ZN40_INTERNAL_785e7c14_4_k_cu_3acd2fe8_105684cuda3std6ranges3__45__cpo4swapE,(.L_7 - _ZN40_INTERNAL_785e7c14_4_k_cu_3acd2fe8_105684cuda3std6ranges3__45__cpo4swapE)
_ZN40_INTERNAL_785e7c14_4_k_cu_3acd2fe8_105684cuda3std6ranges3__45__cpo4swapE:
	.zero		1
.L_7:


//--------------------- .nv.constant0._ZN7cutlass13device_kernelINS_4gemm6kernel13GemmUniversalIN4cute5tupleIJiiiiEEENS1_10collective13CollectiveMmaINS1_37MainloopSm90TmaGmmaWarpSpecializedFP8ILi2ENS5_IJNS4_1CILi2EEENSA_ILi1EEESC_EEENS1_35KernelTmaWarpSpecializedCooperativeEEENS5_IJNSA_ILi192EEENSA_ILi112EEENSA_ILi256EEEEEENS_12float_e4m3_tENS5_IJlSC_lEEESK_SL_NS4_8TiledMMAINS4_8MMA_AtomIJNS4_4SM904GMMA30MMA_64x16x32_F32E4M3E4M3_SS_TNILNSP_7ScaleInE1ELSR_1EEEEEENS4_6LayoutISD_NS5_IJSC_NSA_ILi0EEESV_EEEEENS5_IJNS4_10UnderscoreESY_SY_EEEEENS4_13SM90_TMA_LOADENS4_14ComposedLayoutINS4_7SwizzleILi3ELi4ELi3EEENS4_18smem_ptr_flag_bitsILi8EEENSU_INS5_IJNSA_ILi8EEENSA_ILi128EEEEEENS5_IJS18_SC_EEEEEEEvNS4_8identityENS4_23SM90_TMA_LOAD_MULTICASTES1C_vS1D_EENS_8epilogue10collective6detail29Sm90TmaWarpSpecializedAdapterINS1H_15DefaultEpilogueISK_SL_SL_NS1G_6thread17LinearCombinationISK_Li1EffLNS1L_9ScaleType4KindE0ELNS_15FloatRoundStyleE2ESK_EENS1_15EpilogueDefaultEEEEEvvEEEEvNT_6ParamsE --------------------------
	.section	.nv.constant0._ZN7cutlass13device_kernelINS_4gemm6kernel13GemmUniversalIN4cute5tupleIJiiiiEEENS1_10collective13CollectiveMmaINS1_37MainloopSm90TmaGmmaWarpSpecializedFP8ILi2ENS5_IJNS4_1CILi2EEENSA_ILi1EEESC_EEENS1_35KernelTmaWarpSpecializedCooperativeEEENS5_IJNSA_ILi192EEENSA_ILi112EEENSA_ILi256EEEEEENS_12float_e4m3_tENS5_IJlSC_lEEESK_SL_NS4_8TiledMMAINS4_8MMA_AtomIJNS4_4SM904GMMA30MMA_64x16x32_F32E4M3E4M3_SS_TNILNSP_7ScaleInE1ELSR_1EEEEEENS4_6LayoutISD_NS5_IJSC_NSA_ILi0EEESV_EEEEENS5_IJNS4_10UnderscoreESY_SY_EEEEENS4_13SM90_TMA_LOADENS4_14ComposedLayoutINS4_7SwizzleILi3ELi4ELi3EEENS4_18smem_ptr_flag_bitsILi8EEENSU_INS5_IJNSA_ILi8EEENSA_ILi128EEEEEENS5_IJS18_SC_EEEEEEEvNS4_8identityENS4_23SM90_TMA_LOAD_MULTICASTES1C_vS1D_EENS_8epilogue10collective6detail29Sm90TmaWarpSpecializedAdapterINS1H_15DefaultEpilogueISK_SL_SL_NS1G_6thread17LinearCombinationISK_Li1EffLNS1L_9ScaleType4KindE0ELNS_15FloatRoundStyleE2ESK_EENS1_15EpilogueDefaultEEEEEvvEEEEvNT_6ParamsE,"a",@progbits
	.sectionflags	@""
	.align	4
.nv.constant0._ZN7cutlass13device_kernelINS_4gemm6kernel13GemmUniversalIN4cute5tupleIJiiiiEEENS1_10collective13CollectiveMmaINS1_37MainloopSm90TmaGmmaWarpSpecializedFP8ILi2ENS5_IJNS4_1CILi2EEENSA_ILi1EEESC_EEENS1_35KernelTmaWarpSpecializedCooperativeEEENS5_IJNSA_ILi192EEENSA_ILi112EEENSA_ILi256EEEEEENS_12float_e4m3_tENS5_IJlSC_lEEESK_SL_NS4_8TiledMMAINS4_8MMA_AtomIJNS4_4SM904GMMA30MMA_64x16x32_F32E4M3E4M3_SS_TNILNSP_7ScaleInE1ELSR_1EEEEEENS4_6LayoutISD_NS5_IJSC_NSA_ILi0EEESV_EEEEENS5_IJNS4_10UnderscoreESY_SY_EEEEENS4_13SM90_TMA_LOADENS4_14ComposedLayoutINS4_7SwizzleILi3ELi4ELi3EEENS4_18smem_ptr_flag_bitsILi8EEENSU_INS5_IJNSA_ILi8EEENSA_ILi128EEEEEENS5_IJS18_SC_EEEEEEEvNS4_8identityENS4_23SM90_TMA_LOAD_MULTICASTES1C_vS1D_EENS_8epilogue10collective6detail29Sm90TmaWarpSpecializedAdapterINS1H_15DefaultEpilogueISK_SL_SL_NS1G_6thread17LinearCombinationISK_Li1EffLNS1L_9ScaleType4KindE0ELNS_15FloatRoundStyleE2ESK_EENS1_15EpilogueDefaultEEEEEvvEEEEvNT_6ParamsE:
	.zero		1664


//--------------------- SYMBOLS --------------------------

	.type		.nv.reservedSmem.offset0,@object
	.size		.nv.reservedSmem.offset0,0x4
